	.target	sm_90a

	.elftype	@"ET_EXEC"


//--------------------- .note.nv.tkinfo           --------------------------
	.section	.note.nv.tkinfo,"",@"SHT_NOTE"
	.sectionflags	@"SHF_NOTE_NV_TKINFO"
	.tkinfo
        /*0018*/ 	.word	0x00000002
        /*0030*/ 	.string	""
        /*0030*/ 	.string	"ptxas"
        /*0030*/ 	.string	"Cuda compilation tools, release 13.0, V13.0.88"
        /*0030*/ 	.string	"Build cuda_13.0.r13.0/compiler.36424714_0"
        /*0030*/ 	.string	"-arch sm_90a -m 64 "



//--------------------- .note.nv.cuinfo           --------------------------
	.section	.note.nv.cuinfo,"",@"SHT_NOTE"
	.sectionflags	@"SHF_NOTE_NV_CUINFO"
        /*0018*/ 	.short	0x0002
        /*001a*/ 	.short	0x005a
        /*001c*/ 	.short	0x0082
	.zero		2


//--------------------- .nv.info                  --------------------------
	.section	.nv.info,"",@"SHT_CUDA_INFO"
	.align	4


	//----- nvinfo : EIATTR_REGCOUNT
	.align		4
        /*0000*/ 	.byte	0x04, 0x2f
        /*0002*/ 	.short	(.L_12 - .L_11)
	.align		4
.L_11:
        /*0004*/ 	.word	index@(_ZN7cutlass13device_kernelINS_4gemm6kernel13GemmUniversalIN4cute5tupleIJiiiiEEENS1_10collective13CollectiveMmaINS1_37MainloopSm90TmaGmmaWarpSpecializedFP8ILi5ENS5_IJNS4_1CILi1EEESB_SB_EEENS1_35KernelTmaWarpSpecializedCooperativeEEENS5_IJNSA_ILi128EEENSA_ILi256EEENSA_ILi32EEEEEENS_12float_e4m3_tENS5_IJlSB_lEEESJ_SK_NS4_8TiledMMAINS4_8MMA_AtomIJNS4_4SM904GMMA31MMA_64x256x32_F32E4M3E4M3_SS_TNILNSO_7ScaleInE1ELSQ_1EEEEEENS4_6LayoutINS5_IJNSA_ILi2EEESB_SB_EEENS5_IJSB_NSA_ILi0EEESW_EEEEENS5_IJNS4_10UnderscoreESZ_SZ_EEEEENS4_13SM90_TMA_LOADENS4_14ComposedLayoutINS4_7SwizzleILi1ELi4ELi3EEENS4_18smem_ptr_flag_bitsILi8EEENST_INS5_IJNSA_ILi8EEESH_EEENS5_IJSH_SB_EEEEEEEvNS4_8identityES12_S1C_vS1D_EENS_8epilogue10collective6detail29Sm90TmaWarpSpecializedAdapterINS1G_15DefaultEpilogueISJ_SK_SK_NS1F_6thread17LinearCombinationISJ_Li1EffLNS1K_9ScaleType4KindE0ELNS_15FloatRoundStyleE2ESJ_EENS1_15EpilogueDefaultEEEEEvvEEEEvNT_6ParamsE)
        /*0008*/ 	.word	0x000000a8


	//----- nvinfo : EIATTR_FRAME_SIZE
	.align		4
.L_12:
        /*000c*/ 	.byte	0x04, 0x11
        /*000e*/ 	.short	(.L_14 - .L_13)
	.align		4
.L_13:
        /*0010*/ 	.word	index@(_ZN7cutlass13device_kernelINS_4gemm6kernel13GemmUniversalIN4cute5tupleIJiiiiEEENS1_10collective13CollectiveMmaINS1_37MainloopSm90TmaGmmaWarpSpecializedFP8ILi5ENS5_IJNS4_1CILi1EEESB_SB_EEENS1_35KernelTmaWarpSpecializedCooperativeEEENS5_IJNSA_ILi128EEENSA_ILi256EEENSA_ILi32EEEEEENS_12float_e4m3_tENS5_IJlSB_lEEESJ_SK_NS4_8TiledMMAINS4_8MMA_AtomIJNS4_4SM904GMMA31MMA_64x256x32_F32E4M3E4M3_SS_TNILNSO_7ScaleInE1ELSQ_1EEEEEENS4_6LayoutINS5_IJNSA_ILi2EEESB_SB_EEENS5_IJSB_NSA_ILi0EEESW_EEEEENS5_IJNS4_10UnderscoreESZ_SZ_EEEEENS4_13SM90_TMA_LOADENS4_14ComposedLayoutINS4_7SwizzleILi1ELi4ELi3EEENS4_18smem_ptr_flag_bitsILi8EEENST_INS5_IJNSA_ILi8EEESH_EEENS5_IJSH_SB_EEEEEEEvNS4_8identityES12_S1C_vS1D_EENS_8epilogue10collective6detail29Sm90TmaWarpSpecializedAdapterINS1G_15DefaultEpilogueISJ_SK_SK_NS1F_6thread17LinearCombinationISJ_Li1EffLNS1K_9ScaleType4KindE0ELNS_15FloatRoundStyleE2ESJ_EENS1_15EpilogueDefaultEEEEEvvEEEEvNT_6ParamsE)
        /*0014*/ 	.word	0x00000100


	//----- nvinfo : EIATTR_MIN_STACK_SIZE
	.align		4
.L_14:
        /*0018*/ 	.byte	0x04, 0x12
        /*001a*/ 	.short	(.L_16 - .L_15)
	.align		4
.L_15:
        /*001c*/ 	.word	index@(_ZN7cutlass13device_kernelINS_4gemm6kernel13GemmUniversalIN4cute5tupleIJiiiiEEENS1_10collective13CollectiveMmaINS1_37MainloopSm90TmaGmmaWarpSpecializedFP8ILi5ENS5_IJNS4_1CILi1EEESB_SB_EEENS1_35KernelTmaWarpSpecializedCooperativeEEENS5_IJNSA_ILi128EEENSA_ILi256EEENSA_ILi32EEEEEENS_12float_e4m3_tENS5_IJlSB_lEEESJ_SK_NS4_8TiledMMAINS4_8MMA_AtomIJNS4_4SM904GMMA31MMA_64x256x32_F32E4M3E4M3_SS_TNILNSO_7ScaleInE1ELSQ_1EEEEEENS4_6LayoutINS5_IJNSA_ILi2EEESB_SB_EEENS5_IJSB_NSA_ILi0EEESW_EEEEENS5_IJNS4_10UnderscoreESZ_SZ_EEEEENS4_13SM90_TMA_LOADENS4_14ComposedLayoutINS4_7SwizzleILi1ELi4ELi3EEENS4_18smem_ptr_flag_bitsILi8EEENST_INS5_IJNSA_ILi8EEESH_EEENS5_IJSH_SB_EEEEEEEvNS4_8identityES12_S1C_vS1D_EENS_8epilogue10collective6detail29Sm90TmaWarpSpecializedAdapterINS1G_15DefaultEpilogueISJ_SK_SK_NS1F_6thread17LinearCombinationISJ_Li1EffLNS1K_9ScaleType4KindE0ELNS_15FloatRoundStyleE2ESJ_EENS1_15EpilogueDefaultEEEEEvvEEEEvNT_6ParamsE)
        /*0020*/ 	.word	0x00000100
.L_16:


//--------------------- .nv.compat                --------------------------
	.section	.nv.compat,"",@"SHT_CUDA_COMPAT_INFO"
	.align	4
        /*0000*/ 	.byte	0x02, 0x09, 0x01, 0x00, 0x02, 0x02, 0x04, 0x00, 0x02, 0x05, 0x05, 0x00, 0x03, 0x07, 0x01, 0x01
        /*0010*/ 	.byte	0x02, 0x03, 0x01, 0x00, 0x02, 0x06, 0x01, 0x00, 0x04, 0x0b, 0x08, 0x00, 0x00, 0x00, 0x00, 0x00
        /*0020*/ 	.byte	0x00, 0x00, 0x00, 0x00


//--------------------- .nv.info._ZN7cutlass13device_kernelINS_4gemm6kernel13GemmUniversalIN4cute5tupleIJiiiiEEENS1_10collective13CollectiveMmaINS1_37MainloopSm90TmaGmmaWarpSpecializedFP8ILi5ENS5_IJNS4_1CILi1EEESB_SB_EEENS1_35KernelTmaWarpSpecializedCooperativeEEENS5_IJNSA_ILi128EEENSA_ILi256EEENSA_ILi32EEEEEENS_12float_e4m3_tENS5_IJlSB_lEEESJ_SK_NS4_8TiledMMAINS4_8MMA_AtomIJNS4_4SM904GMMA31MMA_64x256x32_F32E4M3E4M3_SS_TNILNSO_7ScaleInE1ELSQ_1EEEEEENS4_6LayoutINS5_IJNSA_ILi2EEESB_SB_EEENS5_IJSB_NSA_ILi0EEESW_EEEEENS5_IJNS4_10UnderscoreESZ_SZ_EEEEENS4_13SM90_TMA_LOADENS4_14ComposedLayoutINS4_7SwizzleILi1ELi4ELi3EEENS4_18smem_ptr_flag_bitsILi8EEENST_INS5_IJNSA_ILi8EEESH_EEENS5_IJSH_SB_EEEEEEEvNS4_8identityES12_S1C_vS1D_EENS_8epilogue10collective6detail29Sm90TmaWarpSpecializedAdapterINS1G_15DefaultEpilogueISJ_SK_SK_NS1F_6thread17LinearCombinationISJ_Li1EffLNS1K_9ScaleType4KindE0ELNS_15FloatRoundStyleE2ESJ_EENS1_15EpilogueDefaultEEEEEvvEEEEvNT_6ParamsE --------------------------
	.section	.nv.info._ZN7cutlass13device_kernelINS_4gemm6kernel13GemmUniversalIN4cute5tupleIJiiiiEEENS1_10collective13CollectiveMmaINS1_37MainloopSm90TmaGmmaWarpSpecializedFP8ILi5ENS5_IJNS4_1CILi1EEESB_SB_EEENS1_35KernelTmaWarpSpecializedCooperativeEEENS5_IJNSA_ILi128EEENSA_ILi256EEENSA_ILi32EEEEEENS_12float_e4m3_tENS5_IJlSB_lEEESJ_SK_NS4_8TiledMMAINS4_8MMA_AtomIJNS4_4SM904GMMA31MMA_64x256x32_F32E4M3E4M3_SS_TNILNSO_7ScaleInE1ELSQ_1EEEEEENS4_6LayoutINS5_IJNSA_ILi2EEESB_SB_EEENS5_IJSB_NSA_ILi0EEESW_EEEEENS5_IJNS4_10UnderscoreESZ_SZ_EEEEENS4_13SM90_TMA_LOADENS4_14ComposedLayoutINS4_7SwizzleILi1ELi4ELi3EEENS4_18smem_ptr_flag_bitsILi8EEENST_INS5_IJNSA_ILi8EEESH_EEENS5_IJSH_SB_EEEEEEEvNS4_8identityES12_S1C_vS1D_EENS_8epilogue10collective6detail29Sm90TmaWarpSpecializedAdapterINS1G_15DefaultEpilogueISJ_SK_SK_NS1F_6thread17LinearCombinationISJ_Li1EffLNS1K_9ScaleType4KindE0ELNS_15FloatRoundStyleE2ESJ_EENS1_15EpilogueDefaultEEEEEvvEEEEvNT_6ParamsE,"",@"SHT_CUDA_INFO"
	.sectionflags	@""
	.align	4


	//----- nvinfo : EIATTR_CUDA_API_VERSION
	.align		4
        /*0000*/ 	.byte	0x04, 0x37
        /*0002*/ 	.short	(.L_18 - .L_17)
.L_17:
        /*0004*/ 	.word	0x00000082


	//----- nvinfo : EIATTR_KPARAM_INFO
	.align		4
.L_18:
        /*0008*/ 	.byte	0x04, 0x17
        /*000a*/ 	.short	(.L_20 - .L_19)
.L_19:
        /*000c*/ 	.word	0x00000000
        /*0010*/ 	.short	0x0000
        /*0012*/ 	.short	0x0070
        /*0014*/ 	.byte	0x00, 0xf0, 0x01, 0x10


	//----- nvinfo : EIATTR_SPARSE_MMA_MASK
	.align		4
.L_20:
        /*0018*/ 	.byte	0x03, 0x50
        /*001a*/ 	.short	0x0000


	//----- nvinfo : EIATTR_MAXREG_COUNT
	.align		4
        /*001c*/ 	.byte	0x03, 0x1b
        /*001e*/ 	.short	0x00a8


	//----- nvinfo : EIATTR_NUM_BARRIERS
	.align		4
        /*0020*/ 	.byte	0x02, 0x4c
        /*0022*/ 	.byte	0x01
	.zero		1


	//----- nvinfo : EIATTR_ANNOTATIONS
	.align		4
        /*0024*/ 	.byte	0x04, 0x55
        /*0026*/ 	.short	(.L_22 - .L_21)


	//   ....[0]....
.L_21:
        /*0028*/ 	.word	0x00000001
        /*002c*/ 	.byte	0xb0, 0x05, 0x00, 0x00, 0x01, 0x00, 0x00, 0x00, 0xd0, 0x05, 0x00, 0x00, 0x01, 0x00, 0x00, 0x00
        /* <DEDUP_REMOVED lines=193> */
        /*0c4c*/ 	.byte	0x20, 0x00, 0x01, 0x00


	//----- nvinfo : EIATTR_MERCURY_ISA_VERSION
	.align		4
.L_22:
        /*0c50*/ 	.byte	0x03, 0x5f
        /*0c52*/ 	.short	0x0101


	//----- nvinfo : EIATTR_INT_WARP_WIDE_INSTR_OFFSETS
	.align		4
        /*0c54*/ 	.byte	0x04, 0x31
        /*0c56*/ 	.short	(.L_24 - .L_23)


	//   ....[0]....
.L_23:
        /*0c58*/ 	.word	0x00000480


	//   ....[1]....
        /*0c5c*/ 	.word	0x00000490


	//   ....[2]....
        /*0c60*/ 	.word	0x000005c0


	//----- nvinfo : EIATTR_COOP_GROUP_MASK_REGIDS
	.align		4
.L_24:
        /*0c64*/ 	.byte	0x04, 0x29
        /*0c66*/ 	.short	(.L_26 - .L_25)


	//   ....[0]....
.L_25:
        /*0c68*/ 	.word	0xffffffff


	//   ....[1]....
        /*0c6c*/ 	.word	0xffffffff


	//   ....[2]....
        /*0c70*/ 	.word	0xffffffff


	//   ....[3]....
        /*0c74*/ 	.word	0xffffffff


	//   ....[4]....
        /*0c78*/ 	.word	0xffffffff


	//----- nvinfo : EIATTR_COOP_GROUP_INSTR_OFFSETS
	.align		4
.L_26:
        /*0c7c*/ 	.byte	0x04, 0x28
        /*0c7e*/ 	.short	(.L_28 - .L_27)


	//   ....[0]....
.L_27:
        /*0c80*/ 	.word	0x00000070


	//   ....[1]....
        /*0c84*/ 	.word	0x00000080


	//   ....[2]....
        /*0c88*/ 	.word	0x000001a0


	//   ....[3]....
        /*0c8c*/ 	.word	0x000003d0


	//   ....[4]....
        /*0c90*/ 	.word	0x00001310


	//----- nvinfo : EIATTR_REG_RECONFIG
	.align		4
.L_28:
        /*0c94*/ 	.byte	0x01, 0x54
	.zero		2


	//----- nvinfo : EIATTR_MBARRIER_INSTR_OFFSETS
	.align		4
        /*0c98*/ 	.byte	0x04, 0x39
        /*0c9a*/ 	.short	(.L_30 - .L_29)


	//   ....[0]....
.L_29:
        /*0c9c*/ 	.word	0x00000320
        /*0ca0*/ 	.word	0x000000ff
        /*0ca4*/ 	.word	0x00000000
        /*0ca8*/ 	.short	0x0100
        /*0caa*/ 	.byte	0x09
	.zero		1


	//   ....[1]....
        /*0cac*/ 	.word	0x00000330
        /*0cb0*/ 	.word	0x000000ff
        /*0cb4*/ 	.word	0x00000028
        /*0cb8*/ 	.short	0x0100
        /*0cba*/ 	.byte	0x09
	.zero		1


	//   ....[2]....
        /*0cbc*/ 	.word	0x00000340
        /*0cc0*/ 	.word	0x000000ff
        /*0cc4*/ 	.word	0x00000008
        /*0cc8*/ 	.short	0x0100
        /*0cca*/ 	.byte	0x09
	.zero		1


	//   ....[3]....
        /*0ccc*/ 	.word	0x00000350
        /*0cd0*/ 	.word	0x000000ff
        /*0cd4*/ 	.word	0x00000030
        /*0cd8*/ 	.short	0x0100
        /*0cda*/ 	.byte	0x09
	.zero		1


	//   ....[4]....
        /*0cdc*/ 	.word	0x00000360
        /*0ce0*/ 	.word	0x000000ff
        /*0ce4*/ 	.word	0x00000010
        /*0ce8*/ 	.short	0x0100
        /*0cea*/ 	.byte	0x09
	.zero		1


	//   ....[5]....
        /*0cec*/ 	.word	0x00000370
        /*0cf0*/ 	.word	0x000000ff
        /*0cf4*/ 	.word	0x00000038
        /*0cf8*/ 	.short	0x0100
        /*0cfa*/ 	.byte	0x09
	.zero		1


	//   ....[6]....
        /*0cfc*/ 	.word	0x00000380
        /*0d00*/ 	.word	0x000000ff
        /*0d04*/ 	.word	0x00000018
        /*0d08*/ 	.short	0x0100
        /*0d0a*/ 	.byte	0x09
	.zero		1


	//   ....[7]....
        /*0d0c*/ 	.word	0x00000390
        /*0d10*/ 	.word	0x000000ff
        /*0d14*/ 	.word	0x00000040
        /*0d18*/ 	.short	0x0100
        /*0d1a*/ 	.byte	0x09
	.zero		1


	//   ....[8]....
        /*0d1c*/ 	.word	0x000003a0
        /*0d20*/ 	.word	0x000000ff
        /*0d24*/ 	.word	0x00000020
        /*0d28*/ 	.short	0x0100
        /*0d2a*/ 	.byte	0x09
	.zero		1


	//   ....[9]....
        /*0d2c*/ 	.word	0x000003b0
        /*0d30*/ 	.word	0x000000ff
        /*0d34*/ 	.word	0x00000048
        /*0d38*/ 	.short	0x0100
        /*0d3a*/ 	.byte	0x09
	.zero		1


	//   ....[10]....
        /*0d3c*/ 	.word	0x000005f0
        /*0d40*/ 	.word	0x000000ff
        /*0d44*/ 	.word	0x00000060
        /*0d48*/ 	.short	0x0100
        /*0d4a*/ 	.byte	0x06
	.zero		1


	//   ....[11]....
        /*0d4c*/ 	.word	0x00000600
        /*0d50*/ 	.word	0x000000ff
        /*0d54*/ 	.word	0x00000068
        /*0d58*/ 	.short	0x0100
        /*0d5a*/ 	.byte	0x06
	.zero		1


	//   ....[12]....
        /*0d5c*/ 	.word	0x00001b20
        /*0d60*/ 	.word	0x000000ff
        /*0d64*/ 	.word	0x00000000
        /*0d68*/ 	.short	0x010a
        /*0d6a*/ 	.byte	0x06
	.zero		1


	//   ....[13]....
        /*0d6c*/ 	.word	0x00001b60
        /*0d70*/ 	.word	0x000000ff
        /*0d74*/ 	.word	0x00000000
        /*0d78*/ 	.short	0x010a
        /*0d7a*/ 	.byte	0x06
	.zero		1


	//   ....[14]....
        /*0d7c*/ 	.word	0x00002d20
        /*0d80*/ 	.word	0x000000ff
        /*0d84*/ 	.word	0x00000000
        /*0d88*/ 	.short	0x010a
        /*0d8a*/ 	.byte	0x09
	.zero		1


	//   ....[15]....
        /*0d8c*/ 	.word	0x00002d60
        /*0d90*/ 	.word	0x000000ff
        /*0d94*/ 	.word	0x00000000
        /*0d98*/ 	.short	0x010a
        /*0d9a*/ 	.byte	0x09
	.zero		1


	//   ....[16]....
        /*0d9c*/ 	.word	0x00003d30
        /*0da0*/ 	.word	0x000000ff
        /*0da4*/ 	.word	0x00000000
        /*0da8*/ 	.short	0x0101
        /*0daa*/ 	.byte	0x08
	.zero		1


	//   ....[17]....
        /*0dac*/ 	.word	0x00004f00
        /*0db0*/ 	.word	0x000000ff
        /*0db4*/ 	.word	0x00000000
        /*0db8*/ 	.short	0x0101
        /*0dba*/ 	.byte	0x08
	.zero		1


	//   ....[18]....
        /*0dbc*/ 	.word	0x0000f1b0
        /*0dc0*/ 	.word	0x0000000d
        /*0dc4*/ 	.word	0x00000028
        /*0dc8*/ 	.short	0x010a
        /*0dca*/ 	.byte	0x3f
	.zero		1


	//   ....[19]....
        /*0dcc*/ 	.word	0x0000f570
        /*0dd0*/ 	.word	0x00000004
        /*0dd4*/ 	.word	0x00000068
        /*0dd8*/ 	.short	0x0101
        /*0dda*/ 	.byte	0x3f
	.zero		1


	//   ....[20]....
        /*0ddc*/ 	.word	0x0000fce0
        /*0de0*/ 	.word	0x00000007
        /*0de4*/ 	.word	0x00000000
        /*0de8*/ 	.short	0x010a
        /*0dea*/ 	.byte	0x3f
	.zero		1


	//   ....[21]....
        /*0dec*/ 	.word	0x0000fd60
        /*0df0*/ 	.word	0x00000009
        /*0df4*/ 	.word	0x00000000
        /*0df8*/ 	.short	0x010a
        /*0dfa*/ 	.byte	0x3f
	.zero		1


	//   ....[22]....
        /*0dfc*/ 	.word	0x0000fdf0
        /*0e00*/ 	.word	0x00000006
        /*0e04*/ 	.word	0x00000000
        /*0e08*/ 	.short	0x010a
        /*0e0a*/ 	.byte	0x3f
	.zero		1


	//   ....[23]....
        /*0e0c*/ 	.word	0x0000fe80
        /*0e10*/ 	.word	0x00000009
        /*0e14*/ 	.word	0x00000000
        /*0e18*/ 	.short	0x010a
        /*0e1a*/ 	.byte	0x3f
	.zero		1


	//   ....[24]....
        /*0e1c*/ 	.word	0x0000ff10
        /*0e20*/ 	.word	0x00000003
        /*0e24*/ 	.word	0x00000000
        /*0e28*/ 	.short	0x010a
        /*0e2a*/ 	.byte	0x3f
	.zero		1


	//   ....[25]....
        /*0e2c*/ 	.word	0x0000ff80
        /*0e30*/ 	.word	0x00000003
        /*0e34*/ 	.word	0x00000000
        /*0e38*/ 	.short	0x010a
        /*0e3a*/ 	.byte	0x3f
	.zero		1


	//   ....[26]....
        /*0e3c*/ 	.word	0x0000fff0
        /*0e40*/ 	.word	0x00000000
        /*0e44*/ 	.word	0x00000000
        /*0e48*/ 	.short	0x010a
        /*0e4a*/ 	.byte	0x3f
	.zero		1


	//   ....[27]....
        /*0e4c*/ 	.word	0x000100d0
        /*0e50*/ 	.word	0x0000000d
        /*0e54*/ 	.word	0x00000028
        /*0e58*/ 	.short	0x010a
        /*0e5a*/ 	.byte	0x3f
	.zero		1


	//   ....[28]....
        /*0e5c*/ 	.word	0x000101b0
        /*0e60*/ 	.word	0x00000007
        /*0e64*/ 	.word	0x00000000
        /*0e68*/ 	.short	0x010a
        /*0e6a*/ 	.byte	0x3f
	.zero		1


	//   ....[29]....
        /*0e6c*/ 	.word	0x00010200
        /*0e70*/ 	.word	0x00000009
        /*0e74*/ 	.word	0x00000000
        /*0e78*/ 	.short	0x010a
        /*0e7a*/ 	.byte	0x3f
	.zero		1


	//   ....[30]....
        /*0e7c*/ 	.word	0x00010250
        /*0e80*/ 	.word	0x00000006
        /*0e84*/ 	.word	0x00000000
        /*0e88*/ 	.short	0x010a
        /*0e8a*/ 	.byte	0x3f
	.zero		1


	//   ....[31]....
        /*0e8c*/ 	.word	0x000102a0
        /*0e90*/ 	.word	0x00000009
        /*0e94*/ 	.word	0x00000000
        /*0e98*/ 	.short	0x010a
        /*0e9a*/ 	.byte	0x3f
	.zero		1


	//----- nvinfo : EIATTR_NUM_MBARRIERS
	.align		4
.L_30:
        /*0e9c*/ 	.byte	0x03, 0x38
        /*0e9e*/ 	.short	0x000c


	//----- nvinfo : EIATTR_EXIT_INSTR_OFFSETS
	.align		4
        /*0ea0*/ 	.byte	0x04, 0x1c
        /*0ea2*/ 	.short	(.L_32 - .L_31)


	//   ....[0]....
.L_31:
        /*0ea4*/ 	.word	0x00000660


	//   ....[1]....
        /*0ea8*/ 	.word	0x00000fb0


	//   ....[2]....
        /*0eac*/ 	.word	0x0000e7f0


	//   ....[3]....
        /*0eb0*/ 	.word	0x0000ee40


	//   ....[4]....
        /*0eb4*/ 	.word	0x0000ff60


	//----- nvinfo : EIATTR_MAX_THREADS
	.align		4
.L_32:
        /*0eb8*/ 	.byte	0x04, 0x05
        /*0eba*/ 	.short	(.L_34 - .L_33)
.L_33:
        /*0ebc*/ 	.word	0x00000180
        /*0ec0*/ 	.word	0x00000001
        /*0ec4*/ 	.word	0x00000001


	//----- nvinfo : EIATTR_CRS_STACK_SIZE
	.align		4
.L_34:
        /*0ec8*/ 	.byte	0x04, 0x1e
        /*0eca*/ 	.short	(.L_36 - .L_35)
.L_35:
        /*0ecc*/ 	.word	0x00000000


	//----- nvinfo : EIATTR_CBANK_PARAM_SIZE
	.align		4
.L_36:
        /*0ed0*/ 	.byte	0x03, 0x19
        /*0ed2*/ 	.short	0x0470


	//----- nvinfo : EIATTR_PARAM_CBANK
	.align		4
        /*0ed4*/ 	.byte	0x04, 0x0a
        /*0ed6*/ 	.short	(.L_38 - .L_37)
	.align		4
.L_37:
        /*0ed8*/ 	.word	index@(.nv.constant0._ZN7cutlass13device_kernelINS_4gemm6kernel13GemmUniversalIN4cute5tupleIJiiiiEEENS1_10collective13CollectiveMmaINS1_37MainloopSm90TmaGmmaWarpSpecializedFP8ILi5ENS5_IJNS4_1CILi1EEESB_SB_EEENS1_35KernelTmaWarpSpecializedCooperativeEEENS5_IJNSA_ILi128EEENSA_ILi256EEENSA_ILi32EEEEEENS_12float_e4m3_tENS5_IJlSB_lEEESJ_SK_NS4_8TiledMMAINS4_8MMA_AtomIJNS4_4SM904GMMA31MMA_64x256x32_F32E4M3E4M3_SS_TNILNSO_7ScaleInE1ELSQ_1EEEEEENS4_6LayoutINS5_IJNSA_ILi2EEESB_SB_EEENS5_IJSB_NSA_ILi0EEESW_EEEEENS5_IJNS4_10UnderscoreESZ_SZ_EEEEENS4_13SM90_TMA_LOADENS4_14ComposedLayoutINS4_7SwizzleILi1ELi4ELi3EEENS4_18smem_ptr_flag_bitsILi8EEENST_INS5_IJNSA_ILi8EEESH_EEENS5_IJSH_SB_EEEEEEEvNS4_8identityES12_S1C_vS1D_EENS_8epilogue10collective6detail29Sm90TmaWarpSpecializedAdapterINS1G_15DefaultEpilogueISJ_SK_SK_NS1F_6thread17LinearCombinationISJ_Li1EffLNS1K_9ScaleType4KindE0ELNS_15FloatRoundStyleE2ESJ_EENS1_15EpilogueDefaultEEEEEvvEEEEvNT_6ParamsE)
        /*0edc*/ 	.short	0x0210
        /*0ede*/ 	.short	0x0470


	//----- nvinfo : EIATTR_SW_WAR
	.align		4
.L_38:
        /*0ee0*/ 	.byte	0x04, 0x36
        /*0ee2*/ 	.short	(.L_40 - .L_39)
.L_39:
        /*0ee4*/ 	.word	0x00000008
.L_40:


//--------------------- .nv.callgraph             --------------------------
	.section	.nv.callgraph,"",@"SHT_CUDA_CALLGRAPH"
	.align	4
	.sectionentsize	8
	.align		4
        /*0000*/ 	.word	0x00000000
	.align		4
        /*0004*/ 	.word	0xffffffff
	.align		4
        /*0008*/ 	.word	0x00000000
	.align		4
        /*000c*/ 	.word	0xfffffffe
	.align		4
        /*0010*/ 	.word	0x00000000
	.align		4
        /*0014*/ 	.word	0xfffffffd
	.align		4
        /*0018*/ 	.word	0x00000000
	.align		4
        /*001c*/ 	.word	0xfffffffc


//--------------------- .nv.constant4             --------------------------
	.section	.nv.constant4,"a",@progbits
	.align	8
	.align		8
.nv.constant4:
        /*0000*/ 	.dword	_ZN39_INTERNAL_cad96ad0_4_k_cu_36496328_47574cuda3std3__45__cpo5beginE
	.align		8
        /*0008*/ 	.dword	_ZN39_INTERNAL_cad96ad0_4_k_cu_36496328_47574cuda3std3__45__cpo3endE
	.align		8
        /*0010*/ 	.dword	_ZN39_INTERNAL_cad96ad0_4_k_cu_36496328_47574cuda3std3__45__cpo6cbeginE
	.align		8
        /*0018*/ 	.dword	_ZN39_INTERNAL_cad96ad0_4_k_cu_36496328_47574cuda3std3__45__cpo4cendE
	.align		8
        /*0020*/ 	.dword	_ZN39_INTERNAL_cad96ad0_4_k_cu_36496328_47574cuda3std3__441_GLOBAL__N__cad96ad0_4_k_cu_36496328_47576ignoreE
	.align		8
        /*0028*/ 	.dword	_ZN39_INTERNAL_cad96ad0_4_k_cu_36496328_47574cuda3std3__419piecewise_constructE
	.align		8
        /*0030*/ 	.dword	_ZN39_INTERNAL_cad96ad0_4_k_cu_36496328_47574cuda3std3__48in_placeE
	.align		8
        /*0038*/ 	.dword	_ZN39_INTERNAL_cad96ad0_4_k_cu_36496328_47574cuda3std6ranges3__45__cpo4swapE
	.align		8
        /*0040*/ 	.dword	_ZN39_INTERNAL_cad96ad0_4_k_cu_36496328_47574cuda3std6ranges3__45__cpo9iter_moveE
	.align		8
        /*0048*/ 	.dword	_ZN39_INTERNAL_cad96ad0_4_k_cu_36496328_47574cute7productE
	.align		8
        /*0050*/ 	.dword	_ZN39_INTERNAL_cad96ad0_4_k_cu_36496328_47574cute1_E


//--------------------- .text._ZN7cutlass13device_kernelINS_4gemm6kernel13GemmUniversalIN4cute5tupleIJiiiiEEENS1_10collective13CollectiveMmaINS1_37MainloopSm90TmaGmmaWarpSpecializedFP8ILi5ENS5_IJNS4_1CILi1EEESB_SB_EEENS1_35KernelTmaWarpSpecializedCooperativeEEENS5_IJNSA_ILi128EEENSA_ILi256EEENSA_ILi32EEEEEENS_12float_e4m3_tENS5_IJlSB_lEEESJ_SK_NS4_8TiledMMAINS4_8MMA_AtomIJNS4_4SM904GMMA31MMA_64x256x32_F32E4M3E4M3_SS_TNILNSO_7ScaleInE1ELSQ_1EEEEEENS4_6LayoutINS5_IJNSA_ILi2EEESB_SB_EEENS5_IJSB_NSA_ILi0EEESW_EEEEENS5_IJNS4_10UnderscoreESZ_SZ_EEEEENS4_13SM90_TMA_LOADENS4_14ComposedLayoutINS4_7SwizzleILi1ELi4ELi3EEENS4_18smem_ptr_flag_bitsILi8EEENST_INS5_IJNSA_ILi8EEESH_EEENS5_IJSH_SB_EEEEEEEvNS4_8identityES12_S1C_vS1D_EENS_8epilogue10collective6detail29Sm90TmaWarpSpecializedAdapterINS1G_15DefaultEpilogueISJ_SK_SK_NS1F_6thread17LinearCombinationISJ_Li1EffLNS1K_9ScaleType4KindE0ELNS_15FloatRoundStyleE2ESJ_EENS1_15EpilogueDefaultEEEEEvvEEEEvNT_6ParamsE --------------------------
	.section	.text._ZN7cutlass13device_kernelINS_4gemm6kernel13GemmUniversalIN4cute5tupleIJiiiiEEENS1_10collective13CollectiveMmaINS1_37MainloopSm90TmaGmmaWarpSpecializedFP8ILi5ENS5_IJNS4_1CILi1EEESB_SB_EEENS1_35KernelTmaWarpSpecializedCooperativeEEENS5_IJNSA_ILi128EEENSA_ILi256EEENSA_ILi32EEEEEENS_12float_e4m3_tENS5_IJlSB_lEEESJ_SK_NS4_8TiledMMAINS4_8MMA_AtomIJNS4_4SM904GMMA31MMA_64x256x32_F32E4M3E4M3_SS_TNILNSO_7ScaleInE1ELSQ_1EEEEEENS4_6LayoutINS5_IJNSA_ILi2EEESB_SB_EEENS5_IJSB_NSA_ILi0EEESW_EEEEENS5_IJNS4_10UnderscoreESZ_SZ_EEEEENS4_13SM90_TMA_LOADENS4_14ComposedLayoutINS4_7SwizzleILi1ELi4ELi3EEENS4_18smem_ptr_flag_bitsILi8EEENST_INS5_IJNSA_ILi8EEESH_EEENS5_IJSH_SB_EEEEEEEvNS4_8identityES12_S1C_vS1D_EENS_8epilogue10collective6detail29Sm90TmaWarpSpecializedAdapterINS1G_15DefaultEpilogueISJ_SK_SK_NS1F_6thread17LinearCombinationISJ_Li1EffLNS1K_9ScaleType4KindE0ELNS_15FloatRoundStyleE2ESJ_EENS1_15EpilogueDefaultEEEEEvvEEEEvNT_6ParamsE,"ax",@progbits
	.align	128
.text._ZN7cutlass13device_kernelINS_4gemm6kernel13GemmUniversalIN4cute5tupleIJiiiiEEENS1_10collective13CollectiveMmaINS1_37MainloopSm90TmaGmmaWarpSpecializedFP8ILi5ENS5_IJNS4_1CILi1EEESB_SB_EEENS1_35KernelTmaWarpSpecializedCooperativeEEENS5_IJNSA_ILi128EEENSA_ILi256EEENSA_ILi32EEEEEENS_12float_e4m3_tENS5_IJlSB_lEEESJ_SK_NS4_8TiledMMAINS4_8MMA_AtomIJNS4_4SM904GMMA31MMA_64x256x32_F32E4M3E4M3_SS_TNILNSO_7ScaleInE1ELSQ_1EEEEEENS4_6LayoutINS5_IJNSA_ILi2EEESB_SB_EEENS5_IJSB_NSA_ILi0EEESW_EEEEENS5_IJNS4_10UnderscoreESZ_SZ_EEEEENS4_13SM90_TMA_LOADENS4_14ComposedLayoutINS4_7SwizzleILi1ELi4ELi3EEENS4_18smem_ptr_flag_bitsILi8EEENST_INS5_IJNSA_ILi8EEESH_EEENS5_IJSH_SB_EEEEEEEvNS4_8identityES12_S1C_vS1D_EENS_8epilogue10collective6detail29Sm90TmaWarpSpecializedAdapterINS1G_15DefaultEpilogueISJ_SK_SK_NS1F_6thread17LinearCombinationISJ_Li1EffLNS1K_9ScaleType4KindE0ELNS_15FloatRoundStyleE2ESJ_EENS1_15EpilogueDefaultEEEEEvvEEEEvNT_6ParamsE:
        .type           _ZN7cutlass13device_kernelINS_4gemm6kernel13GemmUniversalIN4cute5tupleIJiiiiEEENS1_10collective13CollectiveMmaINS1_37MainloopSm90TmaGmmaWarpSpecializedFP8ILi5ENS5_IJNS4_1CILi1EEESB_SB_EEENS1_35KernelTmaWarpSpecializedCooperativeEEENS5_IJNSA_ILi128EEENSA_ILi256EEENSA_ILi32EEEEEENS_12float_e4m3_tENS5_IJlSB_lEEESJ_SK_NS4_8TiledMMAINS4_8MMA_AtomIJNS4_4SM904GMMA31MMA_64x256x32_F32E4M3E4M3_SS_TNILNSO_7ScaleInE1ELSQ_1EEEEEENS4_6LayoutINS5_IJNSA_ILi2EEESB_SB_EEENS5_IJSB_NSA_ILi0EEESW_EEEEENS5_IJNS4_10UnderscoreESZ_SZ_EEEEENS4_13SM90_TMA_LOADENS4_14ComposedLayoutINS4_7SwizzleILi1ELi4ELi3EEENS4_18smem_ptr_flag_bitsILi8EEENST_INS5_IJNSA_ILi8EEESH_EEENS5_IJSH_SB_EEEEEEEvNS4_8identityES12_S1C_vS1D_EENS_8epilogue10collective6detail29Sm90TmaWarpSpecializedAdapterINS1G_15DefaultEpilogueISJ_SK_SK_NS1F_6thread17LinearCombinationISJ_Li1EffLNS1K_9ScaleType4KindE0ELNS_15FloatRoundStyleE2ESJ_EENS1_15EpilogueDefaultEEEEEvvEEEEvNT_6ParamsE,@function
        .size           _ZN7cutlass13device_kernelINS_4gemm6kernel13GemmUniversalIN4cute5tupleIJiiiiEEENS1_10collective13CollectiveMmaINS1_37MainloopSm90TmaGmmaWarpSpecializedFP8ILi5ENS5_IJNS4_1CILi1EEESB_SB_EEENS1_35KernelTmaWarpSpecializedCooperativeEEENS5_IJNSA_ILi128EEENSA_ILi256EEENSA_ILi32EEEEEENS_12float_e4m3_tENS5_IJlSB_lEEESJ_SK_NS4_8TiledMMAINS4_8MMA_AtomIJNS4_4SM904GMMA31MMA_64x256x32_F32E4M3E4M3_SS_TNILNSO_7ScaleInE1ELSQ_1EEEEEENS4_6LayoutINS5_IJNSA_ILi2EEESB_SB_EEENS5_IJSB_NSA_ILi0EEESW_EEEEENS5_IJNS4_10UnderscoreESZ_SZ_EEEEENS4_13SM90_TMA_LOADENS4_14ComposedLayoutINS4_7SwizzleILi1ELi4ELi3EEENS4_18smem_ptr_flag_bitsILi8EEENST_INS5_IJNSA_ILi8EEESH_EEENS5_IJSH_SB_EEEEEEEvNS4_8identityES12_S1C_vS1D_EENS_8epilogue10collective6detail29Sm90TmaWarpSpecializedAdapterINS1G_15DefaultEpilogueISJ_SK_SK_NS1F_6thread17LinearCombinationISJ_Li1EffLNS1K_9ScaleType4KindE0ELNS_15FloatRoundStyleE2ESJ_EENS1_15EpilogueDefaultEEEEEvvEEEEvNT_6ParamsE,(.L_x_331 - _ZN7cutlass13device_kernelINS_4gemm6kernel13GemmUniversalIN4cute5tupleIJiiiiEEENS1_10collective13CollectiveMmaINS1_37MainloopSm90TmaGmmaWarpSpecializedFP8ILi5ENS5_IJNS4_1CILi1EEESB_SB_EEENS1_35KernelTmaWarpSpecializedCooperativeEEENS5_IJNSA_ILi128EEENSA_ILi256EEENSA_ILi32EEEEEENS_12float_e4m3_tENS5_IJlSB_lEEESJ_SK_NS4_8TiledMMAINS4_8MMA_AtomIJNS4_4SM904GMMA31MMA_64x256x32_F32E4M3E4M3_SS_TNILNSO_7ScaleInE1ELSQ_1EEEEEENS4_6LayoutINS5_IJNSA_ILi2EEESB_SB_EEENS5_IJSB_NSA_ILi0EEESW_EEEEENS5_IJNS4_10UnderscoreESZ_SZ_EEEEENS4_13SM90_TMA_LOADENS4_14ComposedLayoutINS4_7SwizzleILi1ELi4ELi3EEENS4_18smem_ptr_flag_bitsILi8EEENST_INS5_IJNSA_ILi8EEESH_EEENS5_IJSH_SB_EEEEEEEvNS4_8identityES12_S1C_vS1D_EENS_8epilogue10collective6detail29Sm90TmaWarpSpecializedAdapterINS1G_15DefaultEpilogueISJ_SK_SK_NS1F_6thread17LinearCombinationISJ_Li1EffLNS1K_9ScaleType4KindE0ELNS_15FloatRoundStyleE2ESJ_EENS1_15EpilogueDefaultEEEEEvvEEEEvNT_6ParamsE)
        .other          _ZN7cutlass13device_kernelINS_4gemm6kernel13GemmUniversalIN4cute5tupleIJiiiiEEENS1_10collective13CollectiveMmaINS1_37MainloopSm90TmaGmmaWarpSpecializedFP8ILi5ENS5_IJNS4_1CILi1EEESB_SB_EEENS1_35KernelTmaWarpSpecializedCooperativeEEENS5_IJNSA_ILi128EEENSA_ILi256EEENSA_ILi32EEEEEENS_12float_e4m3_tENS5_IJlSB_lEEESJ_SK_NS4_8TiledMMAINS4_8MMA_AtomIJNS4_4SM904GMMA31MMA_64x256x32_F32E4M3E4M3_SS_TNILNSO_7ScaleInE1ELSQ_1EEEEEENS4_6LayoutINS5_IJNSA_ILi2EEESB_SB_EEENS5_IJSB_NSA_ILi0EEESW_EEEEENS5_IJNS4_10UnderscoreESZ_SZ_EEEEENS4_13SM90_TMA_LOADENS4_14ComposedLayoutINS4_7SwizzleILi1ELi4ELi3EEENS4_18smem_ptr_flag_bitsILi8EEENST_INS5_IJNSA_ILi8EEESH_EEENS5_IJSH_SB_EEEEEEEvNS4_8identityES12_S1C_vS1D_EENS_8epilogue10collective6detail29Sm90TmaWarpSpecializedAdapterINS1G_15DefaultEpilogueISJ_SK_SK_NS1F_6thread17LinearCombinationISJ_Li1EffLNS1K_9ScaleType4KindE0ELNS_15FloatRoundStyleE2ESJ_EENS1_15EpilogueDefaultEEEEEvvEEEEvNT_6ParamsE,@"STO_CUDA_ENTRY STV_DEFAULT"
_ZN7cutlass13device_kernelINS_4gemm6kernel13GemmUniversalIN4cute5tupleIJiiiiEEENS1_10collective13CollectiveMmaINS1_37MainloopSm90TmaGmmaWarpSpecializedFP8ILi5ENS5_IJNS4_1CILi1EEESB_SB_EEENS1_35KernelTmaWarpSpecializedCooperativeEEENS5_IJNSA_ILi128EEENSA_ILi256EEENSA_ILi32EEEEEENS_12float_e4m3_tENS5_IJlSB_lEEESJ_SK_NS4_8TiledMMAINS4_8MMA_AtomIJNS4_4SM904GMMA31MMA_64x256x32_F32E4M3E4M3_SS_TNILNSO_7ScaleInE1ELSQ_1EEEEEENS4_6LayoutINS5_IJNSA_ILi2EEESB_SB_EEENS5_IJSB_NSA_ILi0EEESW_EEEEENS5_IJNS4_10UnderscoreESZ_SZ_EEEEENS4_13SM90_TMA_LOADENS4_14ComposedLayoutINS4_7SwizzleILi1ELi4ELi3EEENS4_18smem_ptr_flag_bitsILi8EEENST_INS5_IJNSA_ILi8EEESH_EEENS5_IJSH_SB_EEEEEEEvNS4_8identityES12_S1C_vS1D_EENS_8epilogue10collective6detail29Sm90TmaWarpSpecializedAdapterINS1G_15DefaultEpilogueISJ_SK_SK_NS1F_6thread17LinearCombinationISJ_Li1EffLNS1K_9ScaleType4KindE0ELNS_15FloatRoundStyleE2ESJ_EENS1_15EpilogueDefaultEEEEEvvEEEEvNT_6ParamsE:
[----:B------:R-:W0:Y:S02]  /*0000*/  LDC R1, c[0x0][0x28] ;  /* 0x00000a00ff017b82 */ /* 0x000e240000000800 */
[----:B0-----:R-:W-:Y:S01]  /*0010*/  VIADD R1, R1, 0xffffff00 ;  /* 0xffffff0001017836 */ /* 0x001fe20000000000 */
[----:B------:R-:W0:Y:S01]  /*0020*/  S2R R2, SR_TID.X ;  /* 0x0000000000027919 */ /* 0x000e220000002100 */
[----:B------:R-:W-:Y:S01]  /*0030*/  ELECT P0, URZ, PT ;  /* 0x00000000003f782f */ /* 0x000fe20003800000 */
[----:B------:R-:W-:Y:S01]  /*0040*/  BSSY B0, `(.L_x_0) ;  /* 0x0000015000007945 */ /* 0x000fe20003800000 */
[--C-:B0-----:R-:W-:Y:S02]  /*0050*/  SHF.R.U32.HI R0, RZ, 0x5, R2.reuse ;  /* 0x00000005ff007819 */ /* 0x101fe40000011602 */
[----:B------:R-:W-:-:S03]  /*0060*/  SHF.R.U32.HI R2, RZ, 0x7, R2 ;  /* 0x00000007ff027819 */ /* 0x000fc60000011602 */
[----:B------:R-:W0:Y:S04]  /*0070*/  SHFL.IDX PT, R3, R0, RZ, 0x1f ;  /* 0x00001fff00037589 */ /* 0x000e2800000e0000 */
[----:B------:R-:W1:Y:S01]  /*0080*/  SHFL.IDX PT, R2, R2, RZ, 0x1f ;  /* 0x00001fff02027589 */ /* 0x000e6200000e0000 */
[----:B0-----:R-:W-:Y:S02]  /*0090*/  R2UR UR4, R3 ;  /* 0x00000000030472ca */ /* 0x001fe400000e0000 */
[----:B-1----:R-:W-:-:S11]  /*00a0*/  R2UR UR6, R2 ;  /* 0x00000000020672ca */ /* 0x002fd600000e0000 */
[----:B------:R-:W-:Y:S02]  /*00b0*/  USHF.R.S32.HI UR5, URZ, 0x1f, UR4 ;  /* 0x0000001f3f057899 */ /* 0x000fe40008011404 */
[----:B------:R-:W-:Y:S02]  /*00c0*/  ISETP.NE.OR P0, PT, RZ, UR4, !P0 ;  /* 0x00000004ff007c0c */ /* 0x000fe4000c705670 */
[----:B------:R-:W-:-:S04]  /*00d0*/  ULEA.HI UR5, UR5, UR4, URZ, 0x2 ;  /* 0x0000000405057291 */ /* 0x000fc8000f8f103f */
[----:B------:R-:W-:-:S04]  /*00e0*/  ULOP3.LUT UR5, UR5, 0xfffffffc, URZ, 0xc0, !UPT ;  /* 0xfffffffc05057892 */ /* 0x000fc8000f8ec03f */
[----:B------:R-:W-:-:S03]  /*00f0*/  UIADD3 UR8, UR4, -UR5, URZ ;  /* 0x8000000504087290 */ /* 0x000fc6000fffe03f */
[----:B------:R-:W-:Y:S09]  /*0100*/  @P0 BRA `(.L_x_1) ;  /* 0x0000000000200947 */ /* 0x000ff20003800000 */
[----:B------:R-:W-:Y:S02]  /*0110*/  ULDC.64 UR4, c[0x0][0x198] ;  /* 0x0000660000047ab9 */ /* 0x000fe40000000a00 */
[----:B------:R-:W-:Y:S02]  /*0120*/  UIADD3 UR10, UP0, UR4, 0xf0, URZ ;  /* 0x000000f0040a7890 */ /* 0x000fe4000ff1e03f */
[----:B------:R-:W-:Y:S02]  /*0130*/  UIADD3 UR4, UP1, UR4, 0x1f0, URZ ;  /* 0x000001f004047890 */ /* 0x000fe4000ff3e03f */
[----:B------:R-:W-:Y:S02]  /*0140*/  UIADD3.X UR11, URZ, UR5, URZ, UP0, !UPT ;  /* 0x000000053f0b7290 */ /* 0x000fe400087fe43f */
[----:B------:R-:W-:-:S07]  /*0150*/  UIADD3.X UR5, URZ, UR5, URZ, UP1, !UPT ;  /* 0x000000053f057290 */ /* 0x000fce0008ffe43f */
[----:B------:R0:W-:Y:S02]  /*0160*/  UTMACCTL.PF [UR10] ;  /* 0x000000000a0079b9 */ /* 0x0001e40008040000 */
[----:B------:R0:W-:Y:S02]  /*0170*/  UTMACCTL.PF [UR4] ;  /* 0x00000000040079b9 */ /* 0x0001e40008040000 */
[----:B0-----:R-:W-:Y:S01]  /*0180*/  NOP ;  /* 0x0000000000007918 */ /* 0x001fe20000000000 */
.L_x_1:
[----:B------:R-:W-:Y:S05]  /*0190*/  BSYNC B0 ;  /* 0x0000000000007941 */ /* 0x000fea0003800000 */
.L_x_0:
[----:B------:R-:W0:Y:S01]  /*01a0*/  SHFL.IDX PT, R2, R0, RZ, 0x1f ;  /* 0x00001fff00027589 */ /* 0x000e2200000e0000 */
[----:B------:R-:W-:Y:S01]  /*01b0*/  UISETP.NE.AND UP0, UPT, UR8, 0x3, UPT ;  /* 0x000000030800788c */ /* 0x000fe2000bf05270 */
[----:B------:R-:W-:Y:S01]  /*01c0*/  ISETP.NE.AND P1, PT, RZ, UR6, PT ;  /* 0x00000006ff007c0c */ /* 0x000fe2000bf25270 */
[----:B------:R-:W-:Y:S02]  /*01d0*/  UIADD3 UR10, UR6, -0x1, URZ ;  /* 0xffffffff060a7890 */ /* 0x000fe4000fffe03f */
[----:B------:R-:W-:Y:S02]  /*01e0*/  UISETP.EQ.OR UP0, UPT, UR8, URZ, !UP0 ;  /* 0x0000003f0800728c */ /* 0x000fe4000c702670 */
[----:B------:R-:W-:Y:S02]  /*01f0*/  UISETP.GE.U32.AND UP1, UPT, UR10, 0x2, UPT ;  /* 0x000000020a00788c */ /* 0x000fe4000bf26070 */
[----:B------:R-:W-:-:S04]  /*0200*/  UISETP.EQ.AND UP0, UPT, UR6, URZ, UP0 ;  /* 0x0000003f0600728c */ /* 0x000fc80008702270 */
[----:B------:R-:W-:-:S04]  /*0210*/  USEL UR13, URZ, 0x1, !UP0 ;  /* 0x000000013f0d7887 */ /* 0x000fc8000c000000 */
[----:B------:R-:W-:Y:S01]  /*0220*/  USEL UR13, UR13, 0x2, UP1 ;  /* 0x000000020d0d7887 */ /* 0x000fe20008800000 */
[----:B0-----:R-:W-:-:S13]  /*0230*/  ISETP.NE.AND P0, PT, R2, RZ, PT ;  /* 0x000000ff0200720c */ /* 0x001fda0003f05270 */
[----:B------:R-:W-:Y:S05]  /*0240*/  @P0 BRA `(.L_x_2) ;  /* 0x0000000000600947 */ /* 0x000fea0003800000 */
[----:B------:R-:W0:Y:S01]  /*0250*/  S2UR UR9, SR_CgaCtaId ;  /* 0x00000000000979c3 */ /* 0x000e220000008800 */
[----:B------:R-:W-:Y:S01]  /*0260*/  UMOV UR4, 0x400 ;  /* 0x0000040000047882 */ /* 0x000fe20000000000 */
[----:B------:R-:W-:Y:S01]  /*0270*/  UMOV UR5, 0x1 ;  /* 0x0000000100057882 */ /* 0x000fe20000000000 */
[----:B------:R-:W-:Y:S01]  /*0280*/  UMOV UR6, 0x100 ;  /* 0x0000010000067882 */ /* 0x000fe20000000000 */
[----:B------:R-:W-:Y:S01]  /*0290*/  ELECT P0, URZ, PT ;  /* 0x00000000003f782f */ /* 0x000fe20003800000 */
[----:B------:R-:W-:-:S04]  /*02a0*/  UIADD3 UR6, -UR6, 0x100000, URZ ;  /* 0x0010000006067890 */ /* 0x000fc8000fffe13f */
[----:B------:R-:W-:Y:S02]  /*02b0*/  USHF.L.U32 UR7, UR6, 0xb, URZ ;  /* 0x0000000b06077899 */ /* 0x000fe4000800063f */
[----:B------:R-:W-:Y:S02]  /*02c0*/  USHF.L.U32 UR6, UR6, 0x1, URZ ;  /* 0x0000000106067899 */ /* 0x000fe4000800063f */
[----:B0-----:R-:W-:Y:S02]  /*02d0*/  ULEA UR9, UR9, UR4, 0x18 ;  /* 0x0000000409097291 */ /* 0x001fe4000f8ec03f */
[----:B------:R-:W-:-:S04]  /*02e0*/  UIADD3 UR4, -UR5, 0x100000, URZ ;  /* 0x0010000005047890 */ /* 0x000fc8000fffe13f */
[----:B------:R-:W-:Y:S02]  /*02f0*/  USHF.L.U32 UR5, UR4, 0xb, URZ ;  /* 0x0000000b04057899 */ /* 0x000fe4000800063f */
[----:B------:R-:W-:Y:S01]  /*0300*/  USHF.L.U32 UR4, UR4, 0x1, URZ ;  /* 0x0000000104047899 */ /* 0x000fe2000800063f */
[----:B------:R-:W0:Y:S11]  /*0310*/  FENCE.VIEW.ASYNC.S ;  /* 0x00000000000073c6 */ /* 0x000e360000000000 */
[----:B0-----:R0:W1:Y:S01]  /*0320*/  SYNCS.EXCH.64 URZ, [UR9], UR4 ;  /* 0x00000004093f75b2 */ /* 0x0010620008000100 */
[----:B------:R0:W2:Y:S01]  /*0330*/  SYNCS.EXCH.64 URZ, [UR9+0x28], UR6 ;  /* 0x00002806093f75b2 */ /* 0x0000a20008000100 */
[----:B------:R0:W3:Y:S01]  /*0340*/  SYNCS.EXCH.64 URZ, [UR9+0x8], UR4 ;  /* 0x00000804093f75b2 */ /* 0x0000e20008000100 */
[----:B------:R0:W4:Y:S01]  /*0350*/  SYNCS.EXCH.64 URZ, [UR9+0x30], UR6 ;  /* 0x00003006093f75b2 */ /* 0x0001220008000100 */
[----:B------:R0:W0:Y:S01]  /*0360*/  SYNCS.EXCH.64 URZ, [UR9+0x10], UR4 ;  /* 0x00001004093f75b2 */ /* 0x0000220008000100 */
[----:B------:R0:W0:Y:S01]  /*0370*/  SYNCS.EXCH.64 URZ, [UR9+0x38], UR6 ;  /* 0x00003806093f75b2 */ /* 0x0000220008000100 */
[----:B------:R0:W0:Y:S01]  /*0380*/  SYNCS.EXCH.64 URZ, [UR9+0x18], UR4 ;  /* 0x00001804093f75b2 */ /* 0x0000220008000100 */
[----:B------:R0:W0:Y:S01]  /*0390*/  SYNCS.EXCH.64 URZ, [UR9+0x40], UR6 ;  /* 0x00004006093f75b2 */ /* 0x0000220008000100 */
[----:B------:R0:W0:Y:S01]  /*03a0*/  SYNCS.EXCH.64 URZ, [UR9+0x20], UR4 ;  /* 0x00002004093f75b2 */ /* 0x0000220008000100 */
[----:B------:R0:W0:Y:S01]  /*03b0*/  SYNCS.EXCH.64 URZ, [UR9+0x48], UR6 ;  /* 0x00004806093f75b2 */ /* 0x0000220008000100 */
[----:B------:R-:W-:Y:S01]  /*03c0*/  NOP ;  /* 0x0000000000007918 */ /* 0x000fe20000000000 */
.L_x_2:
[----:B------:R-:W5:Y:S01]  /*03d0*/  SHFL.IDX PT, R0, R0, RZ, 0x1f ;  /* 0x00001fff00007589 */ /* 0x000f6200000e0000 */
[----:B------:R-:W1:Y:S01]  /*03e0*/  LDC R2, c[0x0][0x65c] ;  /* 0x00019700ff027b82 */ /* 0x000e620000000800 */
[----:B------:R-:W-:Y:S01]  /*03f0*/  ELECT P0, URZ, PT ;  /* 0x00000000003f782f */ /* 0x000fe20003800000 */
[----:B------:R-:W-:Y:S01]  /*0400*/  IMAD.MOV.U32 R3, RZ, RZ, RZ ;  /* 0x000000ffff037224 */ /* 0x000fe200078e00ff */
[----:B0-----:R-:W-:Y:S01]  /*0410*/  UMOV UR4, 0x20 ;  /* 0x0000002000047882 */ /* 0x001fe20000000000 */
[----:B------:R-:W-:Y:S01]  /*0420*/  NOP ;  /* 0x0000000000007918 */ /* 0x000fe20000000000 */
[----:B------:R-:W-:Y:S01]  /*0430*/  NOP ;  /* 0x0000000000007918 */ /* 0x000fe20000000000 */
[----:B-----5:R-:W-:Y:S02]  /*0440*/  ISETP.NE.OR P0, PT, R0, RZ, !P0 ;  /* 0x000000ff0000720c */ /* 0x020fe40004705670 */
[----:B-1----:R-:W-:Y:S01]  /*0450*/  ISETP.NE.AND P2, PT, R2, 0x1, PT ;  /* 0x000000010200780c */ /* 0x002fe20003f45270 */
[----:B------:R-:W0:Y:S01]  /*0460*/  S2R R0, SR_CTAID.Y ;  /* 0x0000000000007919 */ /* 0x000e220000002600 */
[----:B------:R-:W1:Y:S09]  /*0470*/  S2R R2, SR_CTAID.X ;  /* 0x0000000000027919 */ /* 0x000e720000002500 */
[----:B------:R-:W-:Y:S01]  /*0480*/  VOTEU.ALL UP0, P0 ;  /* 0x00000000003f7886 */ /* 0x000fe20000000000 */
[----:B------:R-:W-:Y:S01]  /*0490*/  VOTEU.ALL UP1, P0 ;  /* 0x00000000003f7886 */ /* 0x000fe20000020000 */
[----:B------:R-:W1:Y:S01]  /*04a0*/  @P2 LDC R7, c[0x0][0x10] ;  /* 0x00000400ff072b82 */ /* 0x000e620000000800 */
[----:B------:R-:W-:-:S02]  /*04b0*/  @P2 IMAD.MOV.U32 R5, RZ, RZ, RZ ;  /* 0x000000ffff052224 */ /* 0x000fc400078e00ff */
[----:B------:R-:W-:Y:S01]  /*04c0*/  @P2 IMAD.MOV.U32 R11, RZ, RZ, RZ ;  /* 0x000000ffff0b2224 */ /* 0x000fe200078e00ff */
[----:B------:R-:W-:Y:S01]  /*04d0*/  @!UP0 UMOV UR6, 0x400 ;  /* 0x0000040000068882 */ /* 0x000fe20000000000 */
[----:B------:R-:W-:-:S04]  /*04e0*/  @!UP0 UIADD3 UR4, -UR4, 0x100000, URZ ;  /* 0x0010000004048890 */ /* 0x000fc8000fffe13f */
[----:B------:R-:W-:Y:S02]  /*04f0*/  @!UP0 USHF.L.U32 UR5, UR4, 0xb, URZ ;  /* 0x0000000b04058899 */ /* 0x000fe4000800063f */
[----:B------:R-:W-:Y:S01]  /*0500*/  @!UP0 USHF.L.U32 UR4, UR4, 0x1, URZ ;  /* 0x0000000104048899 */ /* 0x000fe2000800063f */
[----:B------:R-:W5:Y:S08]  /*0510*/  @!P2 LDC R9, c[0x0][0xc] ;  /* 0x00000300ff09ab82 */ /* 0x000f700000000800 */
[----:B------:R-:W2:Y:S01]  /*0520*/  @!UP0 S2UR UR7, SR_CgaCtaId ;  /* 0x00000000000789c3 */ /* 0x000ea20000008800 */
[----:B0-----:R-:W-:-:S04]  /*0530*/  @P2 IMAD.MOV.U32 R4, RZ, RZ, R0 ;  /* 0x000000ffff042224 */ /* 0x001fc800078e0000 */
[----:B-1----:R-:W-:-:S04]  /*0540*/  @P2 IMAD.WIDE.U32 R6, R2, R7, R4 ;  /* 0x0000000702062225 */ /* 0x002fc800078e0004 */
[----:B------:R-:W-:Y:S02]  /*0550*/  @P2 IMAD.MOV.U32 R16, RZ, RZ, R6 ;  /* 0x000000ffff102224 */ /* 0x000fe400078e0006 */
[----:B------:R-:W-:Y:S02]  /*0560*/  @P2 IMAD.IADD R17, R7, 0x1, R11 ;  /* 0x0000000107112824 */ /* 0x000fe400078e020b */
[----:B-----5:R-:W-:-:S04]  /*0570*/  @!P2 IMAD.WIDE.U32 R4, R9, R0, R2 ;  /* 0x000000000904a225 */ /* 0x020fc800078e0002 */
[----:B------:R-:W-:Y:S02]  /*0580*/  @!P2 IMAD.MOV.U32 R16, RZ, RZ, R4 ;  /* 0x000000ffff10a224 */ /* 0x000fe400078e0004 */
[----:B------:R-:W-:Y:S01]  /*0590*/  @!P2 IMAD.MOV.U32 R17, RZ, RZ, R5 ;  /* 0x000000ffff11a224 */ /* 0x000fe200078e0005 */
[----:B--2---:R-:W-:Y:S02]  /*05a0*/  @!UP0 ULEA UR6, UR7, UR6, 0x18 ;  /* 0x0000000607068291 */ /* 0x004fe4000f8ec03f */
[----:B------:R0:W-:Y:S01]  /*05b0*/  STL [R1+0x7c], R16 ;  /* 0x00007c1001007387 */ /* 0x0001e20000100800 */
[----:B------:R-:W-:-:S03]  /*05c0*/  VOTEU.ALL UP0, P0 ;  /* 0x00000000003f7886 */ /* 0x000fc60000000000 */
[----:B------:R0:W-:Y:S04]  /*05d0*/  STL [R1+0x78], R17 ;  /* 0x0000781101007387 */ /* 0x0001e80000100800 */
[----:B------:R-:W1:Y:S02]  /*05e0*/  FENCE.VIEW.ASYNC.S ;  /* 0x00000000000073c6 */ /* 0x000e640000000000 */
[----:B-1----:R0:W3:Y:S01]  /*05f0*/  @!UP0 SYNCS.EXCH.64 URZ, [UR6+0x60], UR4 ;  /* 0x00006004063f85b2 */ /* 0x0020e20008000100 */
[----:B------:R0:W3:Y:S01]  /*0600*/  @!UP1 SYNCS.EXCH.64 URZ, [UR6+0x68], UR4 ;  /* 0x00006804063f95b2 */ /* 0x0000e20008000100 */
[----:B------:R-:W-:Y:S01]  /*0610*/  NOP ;  /* 0x0000000000007918 */ /* 0x000fe20000000000 */
[----:B---34-:R-:W-:Y:S06]  /*0620*/  BAR.SYNC.DEFER_BLOCKING 0x0 ;  /* 0x0000000000007b1d */ /* 0x018fec0000010000 */
[----:B0-----:R-:W-:Y:S05]  /*0630*/  @!P1 BRA `(.L_x_3) ;  /* 0x000000e000709947 */ /* 0x001fea0003800000 */
[----:B------:R-:W-:-:S06]  /*0640*/  UISETP.GT.U32.AND UP0, UPT, UR10, 0x1, UPT ;  /* 0x000000010a00788c */ /* 0x000fcc000bf04070 */
[----:B------:R-:W-:-:S13]  /*0650*/  PLOP3.LUT P0, PT, PT, PT, UP0, 0x80, 0x0 ;  /* 0x000000000000781c */ /* 0x000fda0003f0f008 */
[----:B------:R-:W-:Y:S05]  /*0660*/  @P0 EXIT ;  /* 0x000000000000094d */ /* 0x000fea0003800000 */
[----:B------:R-:W-:Y:S01]  /*0670*/  IMAD.MOV.U32 R6, RZ, RZ, -0x1 ;  /* 0xffffffffff067424 */ /* 0x000fe200078e00ff */
[----:B------:R-:W-:Y:S01]  /*0680*/  ULDC.64 UR4, c[0x0][0x650] ;  /* 0x0001940000047ab9 */ /* 0x000fe20000000a00 */
[----:B------:R-:W-:Y:S01]  /*0690*/  IMAD.MOV.U32 R5, RZ, RZ, -0x1 ;  /* 0xffffffffff057424 */ /* 0x000fe200078e00ff */
[----:B------:R-:W-:Y:S01]  /*06a0*/  ISETP.GE.U32.AND P0, PT, R16, UR4, PT ;  /* 0x0000000410007c0c */ /* 0x000fe2000bf06070 */
[----:B------:R-:W-:Y:S01]  /*06b0*/  UMOV UR22, 0xffffffff ;  /* 0xffffffff00167882 */ /* 0x000fe20000000000 */
[----:B------:R0:W-:Y:S01]  /*06c0*/  STL [R1+0x84], R6 ;  /* 0x0000840601007387 */ /* 0x0001e20000100800 */
[----:B------:R-:W-:Y:S02]  /*06d0*/  PRMT R4, RZ, 0x7610, R4 ;  /* 0x00007610ff047816 */ /* 0x000fe40000000004 */
[----:B------:R-:W-:Y:S01]  /*06e0*/  ISETP.GE.U32.AND.EX P0, PT, R17, UR5, PT, P0 ;  /* 0x0000000511007c0c */ /* 0x000fe2000bf06100 */
[----:B------:R0:W-:-:S12]  /*06f0*/  STL [R1+0x80], R5 ;  /* 0x0000800501007387 */ /* 0x0001d80000100800 */
[----:B0-----:R-:W-:Y:S05]  /*0700*/  @P0 BRA `(.L_x_4) ;  /* 0x0000000400680947 */ /* 0x001fea0003800000 */
[----:B------:R-:W0:Y:S01]  /*0710*/  LDC.64 R12, c[0x0][0x628] ;  /* 0x00018a00ff0c7b82 */ /* 0x000e220000000a00 */
[----:B------:R-:W-:Y:S02]  /*0720*/  IMAD.MOV.U32 R4, RZ, RZ, R16 ;  /* 0x000000ffff047224 */ /* 0x000fe400078e0010 */
[----:B------:R-:W-:-:S05]  /*0730*/  IMAD.MOV.U32 R5, RZ, RZ, R17 ;  /* 0x000000ffff057224 */ /* 0x000fca00078e0011 */
[----:B------:R-:W1:Y:S08]  /*0740*/  LDC R10, c[0x0][0x630] ;  /* 0x00018c00ff0a7b82 */ /* 0x000e700000000800 */
[----:B------:R-:W2:Y:S01]  /*0750*/  LDC.64 R14, c[0x0][0x620] ;  /* 0x00018800ff0e7b82 */ /* 0x000ea20000000a00 */
[----:B0-----:R-:W-:-:S04]  /*0760*/  ISETP.NE.U32.AND P0, PT, R12, RZ, PT ;  /* 0x000000ff0c00720c */ /* 0x001fc80003f05070 */
[----:B------:R-:W-:-:S13]  /*0770*/  ISETP.NE.AND.EX P0, PT, R13, RZ, PT, P0 ;  /* 0x000000ff0d00720c */ /* 0x000fda0003f05300 */
[----:B-12---:R-:W-:Y:S05]  /*0780*/  @!P0 BRA `(.L_x_5) ;  /* 0x0000000000288947 */ /* 0x006fea0003800000 */
[----:B------:R-:W0:Y:S02]  /*0790*/  LDC R9, c[0x0][0x634] ;  /* 0x00018d00ff097b82 */ /* 0x000e240000000800 */
[----:B0-----:R-:W-:-:S05]  /*07a0*/  IADD3 R9, P0, R16, R9, RZ ;  /* 0x0000000910097210 */ /* 0x001fca0007f1e0ff */
[----:B------:R-:W-:-:S04]  /*07b0*/  IMAD.X R11, RZ, RZ, R17, P0 ;  /* 0x000000ffff0b7224 */ /* 0x000fc800000e0611 */
[----:B------:R-:W-:-:S04]  /*07c0*/  IMAD.WIDE.U32 R4, R11, R12, RZ ;  /* 0x0000000c0b047225 */ /* 0x000fc800078e00ff */
[----:B------:R-:W-:-:S04]  /*07d0*/  IMAD.WIDE.U32 R6, P0, R9, R13, R4 ;  /* 0x0000000d09067225 */ /* 0x000fc80007800004 */
[----:B------:R-:W-:-:S04]  /*07e0*/  IMAD.WIDE.U32 R4, R9, R12, RZ ;  /* 0x0000000c09047225 */ /* 0x000fc800078e00ff */
[----:B------:R-:W-:Y:S01]  /*07f0*/  IMAD.X R9, RZ, RZ, RZ, P0 ;  /* 0x000000ffff097224 */ /* 0x000fe200000e06ff */
[----:B------:R-:W-:Y:S01]  /*0800*/  IADD3 RZ, P0, R5, R6, RZ ;  /* 0x0000000605ff7210 */ /* 0x000fe20007f1e0ff */
[----:B------:R-:W-:-:S04]  /*0810*/  IMAD.MOV.U32 R8, RZ, RZ, R7 ;  /* 0x000000ffff087224 */ /* 0x000fc800078e0007 */
[----:B------:R-:W-:-:S08]  /*0820*/  IMAD.WIDE.U32.X R4, R11, R13, R8, P0 ;  /* 0x0000000d0b047225 */ /* 0x000fd000000e0408 */
.L_x_5:
[-CC-:B------:R-:W-:Y:S01]  /*0830*/  SHF.R.U64 R24, R4, R10.reuse, R5.reuse ;  /* 0x0000000a04187219 */ /* 0x180fe20000001205 */
[----:B------:R-:W0:Y:S01]  /*0840*/  LDC R8, c[0x0][0x618] ;  /* 0x00018600ff087b82 */ /* 0x000e220000000800 */
[----:B------:R-:W-:Y:S01]  /*0850*/  SHF.R.U32.HI R4, RZ, R10, R5 ;  /* 0x0000000aff047219 */ /* 0x000fe20000011605 */
[----:B------:R-:W-:Y:S01]  /*0860*/  ULDC UR4, c[0x0][0x150] ;  /* 0x0000540000047ab9 */ /* 0x000fe20000000800 */
[----:B------:R-:W-:Y:S01]  /*0870*/  IADD3 R9, P0, RZ, -R24, RZ ;  /* 0x80000018ff097210 */ /* 0x000fe20007f1e0ff */
[----:B------:R-:W-:Y:S01]  /*0880*/  IMAD.MOV.U32 R5, RZ, RZ, R17 ;  /* 0x000000ffff057224 */ /* 0x000fe200078e0011 */
[----:B------:R-:W-:-:S03]  /*0890*/  I2FP.F32.U32 R3, R2 ;  /* 0x0000000200037245 */ /* 0x000fc60000201000 */
[----:B------:R-:W1:Y:S01]  /*08a0*/  LDC.64 R18, c[0x0][0x640] ;  /* 0x00019000ff127b82 */ /* 0x000e620000000a00 */
[----:B------:R-:W-:Y:S02]  /*08b0*/  IMAD.X R11, RZ, RZ, ~R4, P0 ;  /* 0x000000ffff0b7224 */ /* 0x000fe400000e0e04 */
[----:B------:R-:W-:Y:S01]  /*08c0*/  FMUL R3, R3, UR4 ;  /* 0x0000000403037c20 */ /* 0x000fe20008400000 */
[----:B------:R-:W-:Y:S01]  /*08d0*/  IMAD.MOV.U32 R4, RZ, RZ, R16 ;  /* 0x000000ffff047224 */ /* 0x000fe200078e0010 */
[----:B------:R-:W-:Y:S01]  /*08e0*/  ULDC UR4, c[0x0][0x154] ;  /* 0x0000550000047ab9 */ /* 0x000fe20000000800 */
[-C--:B------:R-:W-:Y:S02]  /*08f0*/  IMAD R6, R11, R14.reuse, RZ ;  /* 0x0000000e0b067224 */ /* 0x080fe400078e02ff */
[C---:B------:R-:W-:Y:S01]  /*0900*/  IMAD.WIDE.U32 R4, R9.reuse, R14, R4 ;  /* 0x0000000e09047225 */ /* 0x040fe200078e0004 */
[----:B------:R-:W2:Y:S01]  /*0910*/  LDC R10, c[0x0][0x608] ;  /* 0x00018200ff0a7b82 */ /* 0x000ea20000000800 */
[----:B------:R-:W3:Y:S02]  /*0920*/  F2I.U32.TRUNC.NTZ R3, R3 ;  /* 0x0000000300037305 */ /* 0x000ee4000020f000 */
[----:B------:R-:W-:-:S04]  /*0930*/  IMAD R9, R9, R15, R6 ;  /* 0x0000000f09097224 */ /* 0x000fc800078e0206 */
[----:B------:R-:W-:Y:S01]  /*0940*/  IMAD.IADD R5, R5, 0x1, R9 ;  /* 0x0000000105057824 */ /* 0x000fe200078e0209 */
[----:B------:R-:W4:Y:S01]  /*0950*/  LDC R7, c[0x0][0x144] ;  /* 0x00005100ff077b82 */ /* 0x000f220000000800 */
[----:B------:R-:W-:-:S03]  /*0960*/  IMAD.MOV.U32 R9, RZ, RZ, 0x1 ;  /* 0x00000001ff097424 */ /* 0x000fc600078e00ff */
[----:B0-----:R-:W-:Y:S02]  /*0970*/  SHF.R.U64 R12, R4, R8, R5 ;  /* 0x00000008040c7219 */ /* 0x001fe40000001205 */
[----:B------:R-:W-:Y:S02]  /*0980*/  I2FP.F32.U32 R4, R0 ;  /* 0x0000000000047245 */ /* 0x000fe40000201000 */
[----:B------:R-:W0:Y:S01]  /*0990*/  LDC R14, c[0x0][0x658] ;  /* 0x00019600ff0e7b82 */ /* 0x000e220000000800 */
[----:B-1----:R-:W-:Y:S01]  /*09a0*/  ISETP.NE.U32.AND P0, PT, R18, RZ, PT ;  /* 0x000000ff1200720c */ /* 0x002fe20003f05070 */
[----:B---3--:R-:W-:Y:S02]  /*09b0*/  IMAD.MOV R6, RZ, RZ, -R3 ;  /* 0x000000ffff067224 */ /* 0x008fe400078e0a03 */
[----:B------:R-:W-:Y:S01]  /*09c0*/  FMUL R4, R4, UR4 ;  /* 0x0000000404047c20 */ /* 0x000fe20008400000 */
[----:B------:R-:W-:Y:S01]  /*09d0*/  SHF.R.U32.HI R3, RZ, R8, R5 ;  /* 0x00000008ff037219 */ /* 0x000fe20000011605 */
[----:B------:R-:W-:Y:S01]  /*09e0*/  IMAD.MOV.U32 R5, RZ, RZ, -0x1 ;  /* 0xffffffffff057424 */ /* 0x000fe200078e00ff */
[----:B------:R-:W-:Y:S01]  /*09f0*/  ISETP.NE.AND.EX P0, PT, R19, RZ, PT, P0 ;  /* 0x000000ff1300720c */ /* 0x000fe20003f05300 */
[----:B------:R1:W3:Y:S01]  /*0a00*/  F2I.U32.TRUNC.NTZ R11, R4 ;  /* 0x00000004000b7305 */ /* 0x0002e2000020f000 */
[----:B------:R-:W1:Y:S01]  /*0a10*/  LDC R13, c[0x0][0x148] ;  /* 0x00005200ff0d7b82 */ /* 0x000e620000000800 */
[----:B--2---:R-:W-:-:S02]  /*0a20*/  SHF.R.U64 R23, R12, R10, R3 ;  /* 0x0000000a0c177219 */ /* 0x004fc40000001203 */
[----:B------:R-:W-:-:S05]  /*0a30*/  SHF.R.U32.HI R3, RZ, R10, R3 ;  /* 0x0000000aff037219 */ /* 0x000fca0000011603 */
[----:B------:R-:W2:Y:S01]  /*0a40*/  LDC R17, c[0x0][0x600] ;  /* 0x00018000ff117b82 */ /* 0x000ea20000000800 */
[----:B----4-:R-:W-:-:S07]  /*0a50*/  IMAD R8, R7, R6, R2 ;  /* 0x0000000607087224 */ /* 0x010fce00078e0202 */
[----:B------:R-:W4:Y:S01]  /*0a60*/  LDC R16, c[0x0][0x648] ;  /* 0x00019200ff107b82 */ /* 0x000f220000000800 */
[-C--:B0-----:R-:W-:Y:S02]  /*0a70*/  SHF.L.U32 R2, R5, R14.reuse, RZ ;  /* 0x0000000e05027219 */ /* 0x081fe400000006ff */
[--C-:B------:R-:W-:Y:S02]  /*0a80*/  SHF.R.U64 R22, R23, R14, R3.reuse ;  /* 0x0000000e17167219 */ /* 0x100fe40000001203 */
[----:B------:R-:W-:Y:S02]  /*0a90*/  LOP3.LUT R10, RZ, R2, RZ, 0x33, !PT ;  /* 0x00000002ff0a7212 */ /* 0x000fe400078e33ff */
[-C--:B------:R-:W-:Y:S01]  /*0aa0*/  SHF.R.U32.HI R3, RZ, R14.reuse, R3 ;  /* 0x0000000eff037219 */ /* 0x080fe20000011603 */
[----:B------:R-:W0:Y:S01]  /*0ab0*/  LDC R21, c[0x0][0x638] ;  /* 0x00018e00ff157b82 */ /* 0x000e220000000800 */
[----:B------:R-:W-:Y:S01]  /*0ac0*/  SHF.L.U32 R9, R9, R14, RZ ;  /* 0x0000000e09097219 */ /* 0x000fe200000006ff */
[----:B------:R-:W-:-:S06]  /*0ad0*/  IMAD.MOV.U32 R2, RZ, RZ, R22 ;  /* 0x000000ffff027224 */ /* 0x000fcc00078e0016 */
[----:B------:R-:W0:Y:S01]  /*0ae0*/  LDC R20, c[0x0][0x610] ;  /* 0x00018400ff147b82 */ /* 0x000e220000000800 */
[----:B-1-3--:R-:W-:Y:S05]  /*0af0*/  @!P0 BRA `(.L_x_6) ;  /* 0x0000000000288947 */ /* 0x00afea0003800000 */
[----:B------:R-:W1:Y:S02]  /*0b00*/  LDC R7, c[0x0][0x64c] ;  /* 0x00019300ff077b82 */ /* 0x000e640000000800 */
[----:B-1----:R-:W-:-:S05]  /*0b10*/  IADD3 R7, P0, R22, R7, RZ ;  /* 0x0000000716077210 */ /* 0x002fca0007f1e0ff */
        /* <DEDUP_REMOVED lines=8> */
.L_x_6:
[----:B----4-:R-:W-:Y:S01]  /*0ba0*/  SHF.R.U64 R2, R2, R16, R3 ;  /* 0x0000001002027219 */ /* 0x010fe20000001203 */
[----:B--2---:R-:W-:Y:S01]  /*0bb0*/  VIADD R3, R17, 0xffffffff ;  /* 0xffffffff11037836 */ /* 0x004fe20000000000 */
[----:B------:R-:W-:Y:S01]  /*0bc0*/  LOP3.LUT R10, R23, R10, RZ, 0xc0, !PT ;  /* 0x0000000a170a7212 */ /* 0x000fe200078ec0ff */
[----:B------:R-:W-:Y:S01]  /*0bd0*/  IMAD.MOV R11, RZ, RZ, -R11 ;  /* 0x000000ffff0b7224 */ /* 0x000fe200078e0a0b */
[----:B------:R-:W-:Y:S01]  /*0be0*/  R2UR UR22, R24 ;  /* 0x00000000181672ca */ /* 0x000fe200000e0000 */
[----:B------:R-:W-:Y:S01]  /*0bf0*/  IMAD.MOV R4, RZ, RZ, -R2 ;  /* 0x000000ffff047224 */ /* 0x000fe200078e0a02 */
[----:B------:R-:W-:Y:S01]  /*0c00*/  LOP3.LUT R3, R12, R3, RZ, 0xc0, !PT ;  /* 0x000000030c037212 */ /* 0x000fe200078ec0ff */
[----:B------:R-:W-:Y:S02]  /*0c10*/  @P2 IMAD R8, R13, R11, R0 ;  /* 0x0000000b0d082224 */ /* 0x000fe400078e0200 */
[----:B------:R-:W-:Y:S02]  /*0c20*/  IMAD R9, R9, R2, R10 ;  /* 0x0000000209097224 */ /* 0x000fe400078e020a */
[----:B0-----:R-:W-:-:S02]  /*0c30*/  IMAD R0, R4, R21, R22 ;  /* 0x0000001504007224 */ /* 0x001fc400078e0216 */
[----:B------:R-:W-:Y:S02]  /*0c40*/  IMAD R8, R9, R20, R8 ;  /* 0x0000001409087224 */ /* 0x000fe400078e0208 */
[----:B------:R-:W-:Y:S02]  /*0c50*/  IMAD R3, R0, R17, R3 ;  /* 0x0000001100037224 */ /* 0x000fe400078e0203 */
[----:B------:R-:W-:-:S03]  /*0c60*/  IMAD.MOV.U32 R4, RZ, RZ, 0x1 ;  /* 0x00000001ff047424 */ /* 0x000fc600078e00ff */
[----:B------:R-:W-:Y:S02]  /*0c70*/  SEL R2, R3, R8, !P2 ;  /* 0x0000000803027207 */ /* 0x000fe40005000000 */
[----:B------:R-:W-:-:S03]  /*0c80*/  SEL R0, R8, R3, !P2 ;  /* 0x0000000308007207 */ /* 0x000fc60005000000 */
[----:B------:R0:W-:Y:S04]  /*0c90*/  STL [R1+0x80], R2 ;  /* 0x0000800201007387 */ /* 0x0001e80000100800 */
[----:B------:R0:W-:Y:S02]  /*0ca0*/  STL [R1+0x84], R0 ;  /* 0x0000840001007387 */ /* 0x0001e40000100800 */
.L_x_4:
[----:B------:R-:W-:-:S08]  /*0cb0*/  NOP ;  /* 0x0000000000007918 */ /* 0x000fd00000000000 */
[----:B------:R-:W1:Y:S02]  /*0cc0*/  USETMAXREG.TRY_ALLOC.CTAPOOL UP0, 0xe8 ;  /* 0x000000e8000079c8 */ /* 0x000e640008000600 */
[----:B-1----:R-:W-:-:S13]  /*0cd0*/  PLOP3.LUT P0, PT, PT, PT, UP0, 0x80, 0x0 ;  /* 0x000000000000781c */ /* 0x002fda0003f0f008 */
[----:B------:R-:W-:Y:S05]  /*0ce0*/  @!P0 BRA `(.L_x_4) ;  /* 0xfffffffc00f08947 */ /* 0x000fea000383ffff */
[----:B------:R-:W-:Y:S01]  /*0cf0*/  ULDC.64 UR4, c[0x0][0x598] ;  /* 0x0001660000047ab9 */ /* 0x000fe20000000a00 */
[----:B------:R-:W-:Y:S01]  /*0d00*/  ULDC.64 UR18, c[0x0][0x208] ;  /* 0x0000820000127ab9 */ /* 0x000fe20000000a00 */
[----:B------:R-:W-:-:S04]  /*0d10*/  ISETP.NE.U32.AND P0, PT, RZ, UR4, PT ;  /* 0x00000004ff007c0c */ /* 0x000fc8000bf05070 */
[----:B------:R-:W-:-:S13]  /*0d20*/  ISETP.NE.AND.EX P0, PT, RZ, UR5, PT, P0 ;  /* 0x00000005ff007c0c */ /* 0x000fda000bf05300 */
[----:B------:R-:W-:Y:S05]  /*0d30*/  @!P0 BRA `(.L_x_7) ;  /* 0x0000000000208947 */ /* 0x000fea0003800000 */
[----:B0-----:R-:W0:Y:S02]  /*0d40*/  LDC.64 R2, c[0x0][0x598] ;  /* 0x00016600ff027b82 */ /* 0x001e240000000a00 */
[----:B0-----:R-:W2:Y:S02]  /*0d50*/  LDG.E.64 R2, desc[UR18][R2.64] ;  /* 0x0000001202027981 */ /* 0x001ea4000c1e1b00 */
[----:B--2---:R-:W-:-:S04]  /*0d60*/  ISETP.NE.U32.AND P0, PT, R2, RZ, PT ;  /* 0x000000ff0200720c */ /* 0x004fc80003f05070 */
[----:B------:R-:W-:-:S13]  /*0d70*/  ISETP.NE.AND.EX P0, PT, R3, RZ, PT, P0 ;  /* 0x000000ff0300720c */ /* 0x000fda0003f05300 */
[----:B------:R-:W-:Y:S05]  /*0d80*/  @!P0 BRA `(.L_x_7) ;  /* 0x00000000000c8947 */ /* 0x000fea0003800000 */
[----:B------:R-:W2:Y:S02]  /*0d90*/  LD.E R2, desc[UR18][R2.64] ;  /* 0x0000001202027980 */ /* 0x000ea4000c101900 */
[----:B--2---:R-:W-:Y:S01]  /*0da0*/  R2UR UR20, R2 ;  /* 0x00000000021472ca */ /* 0x004fe200000e0000 */
[----:B------:R-:W-:-:S14]  /*0db0*/  BRA `(.L_x_8) ;  /* 0x0000000000247947 */ /* 0x000fdc0003800000 */
.L_x_7:
[----:B------:R-:W-:Y:S02]  /*0dc0*/  ULDC.64 UR4, c[0x0][0x588] ;  /* 0x0001620000047ab9 */ /* 0x000fe40000000a00 */
[----:B------:R-:W-:-:S04]  /*0dd0*/  ISETP.NE.U32.AND P0, PT, RZ, UR4, PT ;  /* 0x00000004ff007c0c */ /* 0x000fc8000bf05070 */
[----:B------:R-:W-:-:S13]  /*0de0*/  ISETP.NE.AND.EX P0, PT, RZ, UR5, PT, P0 ;  /* 0x00000005ff007c0c */ /* 0x000fda000bf05300 */
[----:B------:R-:W-:Y:S05]  /*0df0*/  @!P0 BRA `(.L_x_9) ;  /* 0x0000000000108947 */ /* 0x000fea0003800000 */
[----:B0-----:R-:W0:Y:S02]  /*0e00*/  LDC.64 R2, c[0x0][0x588] ;  /* 0x00016200ff027b82 */ /* 0x001e240000000a00 */
[----:B0-----:R-:W2:Y:S02]  /*0e10*/  LDG.E R2, desc[UR18][R2.64] ;  /* 0x0000001202027981 */ /* 0x001ea4000c1e1900 */
[----:B--2---:R-:W-:Y:S01]  /*0e20*/  R2UR UR20, R2 ;  /* 0x00000000021472ca */ /* 0x004fe200000e0000 */
[----:B------:R-:W-:-:S14]  /*0e30*/  BRA `(.L_x_8) ;  /* 0x0000000000047947 */ /* 0x000fdc0003800000 */
.L_x_9:
[----:B------:R-:W-:-:S05]  /*0e40*/  ULDC UR20, c[0x0][0x580] ;  /* 0x0001600000147ab9 */ /* 0x000fca0000000800 */
.L_x_8:
[----:B------:R-:W-:Y:S02]  /*0e50*/  ULDC.64 UR4, c[0x0][0x5a0] ;  /* 0x0001680000047ab9 */ /* 0x000fe40000000a00 */
        /* <DEDUP_REMOVED lines=11> */
.L_x_10:
        /* <DEDUP_REMOVED lines=8> */
.L_x_12:
[----:B------:R-:W-:-:S05]  /*0f90*/  ULDC UR21, c[0x0][0x584] ;  /* 0x0001610000157ab9 */ /* 0x000fca0000000800 */
.L_x_11:
[----:B------:R-:W-:-:S13]  /*0fa0*/  LOP3.LUT P0, RZ, R4, 0xff, RZ, 0xc0, !PT ;  /* 0x000000ff04ff7812 */ /* 0x000fda000780c0ff */
[----:B------:R-:W-:Y:S05]  /*0fb0*/  @!P0 EXIT ;  /* 0x000000000000894d */ /* 0x000fea0003800000 */
[----:B------:R-:W-:Y:S01]  /*0fc0*/  ULDC UR4, c[0x0][0x28c] ;  /* 0x0000a30000047ab9 */ /* 0x000fe20000000800 */
[----:B------:R-:W-:Y:S02]  /*0fd0*/  ULOP3.LUT UR23, UR13, 0x1, URZ, 0xfc, !UPT ;  /* 0x000000010d177892 */ /* 0x000fe4000f8efc3f */
[----:B------:R-:W-:-:S04]  /*0fe0*/  UIADD3 UR4, UR4, 0x1f, URZ ;  /* 0x0000001f04047890 */ /* 0x000fc8000fffe03f */
[----:B------:R-:W-:-:S04]  /*0ff0*/  USHF.R.S32.HI UR5, URZ, 0x1f, UR4 ;  /* 0x0000001f3f057899 */ /* 0x000fc80008011404 */
[----:B------:R-:W-:-:S03]  /*1000*/  ULEA.HI UR5, UR5, UR4, URZ, 0x5 ;  /* 0x0000000405057291 */ /* 0x000fc6000f8f283f */
[----:B------:R-:W-:Y:S01]  /*1010*/  UMOV UR4, URZ ;  /* 0x0000003f00047c82 */ /* 0x000fe20008000000 */
[----:B------:R-:W-:-:S03]  /*1020*/  USHF.R.S32.HI UR12, URZ, 0x5, UR5 ;  /* 0x000000053f0c7899 */ /* 0x000fc60008011405 */
[----:B------:R-:W-:-:S09]  /*1030*/  UMOV UR5, URZ ;  /* 0x0000003f00057c82 */ /* 0x000fd20008000000 */
.L_x_293:
[----:B0-----:R-:W0:Y:S01]  /*1040*/  S2R R0, SR_TID.X ;  /* 0x0000000000007919 */ /* 0x001e220000002100 */
[----:B-1----:R-:W1:Y:S01]  /*1050*/  S2UR UR11, SR_CgaCtaId ;  /* 0x00000000000b79c3 */ /* 0x002e620000008800 */
[----:B------:R-:W-:Y:S01]  /*1060*/  UMOV UR14, 0x400 ;  /* 0x00000400000e7882 */ /* 0x000fe20000000000 */
[----:B------:R-:W-:Y:S01]  /*1070*/  UMOV UR6, URZ ;  /* 0x0000003f00067c82 */ /* 0x000fe20008000000 */
[----:B------:R-:W-:Y:S01]  /*1080*/  STL [R1+0x74], RZ ;  /* 0x000074ff01007387 */ /* 0x000fe20000100800 */
[----:B------:R-:W-:Y:S01]  /*1090*/  UMOV UR7, URZ ;  /* 0x0000003f00077c82 */ /* 0x000fe20008000000 */
[----:B------:R-:W-:Y:S01]  /*10a0*/  UMOV UR8, URZ ;  /* 0x0000003f00087c82 */ /* 0x000fe20008000000 */
[----:B------:R-:W-:Y:S01]  /*10b0*/  UMOV UR16, UR5 ;  /* 0x0000000500107c82 */ /* 0x000fe20008000000 */
[----:B------:R-:W-:Y:S01]  /*10c0*/  STL [R1+0x70], RZ ;  /* 0x000070ff01007387 */ /* 0x000fe20000100800 */
[----:B--2---:R-:W2:Y:S01]  /*10d0*/  LDC R2, c[0x0][0x28c] ;  /* 0x0000a300ff027b82 */ /* 0x004ea20000000800 */
[----:B------:R-:W-:-:S02]  /*10e0*/  CS2R R4, SRZ ;  /* 0x0000000000047805 */ /* 0x000fc4000001ff00 */
[----:B------:R-:W-:Y:S01]  /*10f0*/  CS2R R6, SRZ ;  /* 0x0000000000067805 */ /* 0x000fe2000001ff00 */
[----:B------:R-:W-:Y:S01]  /*1100*/  STL [R1+0x6c], RZ ;  /* 0x00006cff01007387 */ /* 0x000fe20000100800 */
[----:B------:R-:W-:Y:S02]  /*1110*/  CS2R R8, SRZ ;  /* 0x0000000000087805 */ /* 0x000fe4000001ff00 */
[----:B------:R-:W-:Y:S02]  /*1120*/  CS2R R10, SRZ ;  /* 0x00000000000a7805 */ /* 0x000fe4000001ff00 */
[----:B------:R-:W-:Y:S01]  /*1130*/  CS2R R12, SRZ ;  /* 0x00000000000c7805 */ /* 0x000fe2000001ff00 */
[----:B------:R-:W-:Y:S01]  /*1140*/  STL [R1+0x68], RZ ;  /* 0x000068ff01007387 */ /* 0x000fe20000100800 */
[----:B------:R-:W-:Y:S02]  /*1150*/  CS2R R14, SRZ ;  /* 0x00000000000e7805 */ /* 0x000fe4000001ff00 */
[----:B------:R-:W-:-:S02]  /*1160*/  CS2R R16, SRZ ;  /* 0x0000000000107805 */ /* 0x000fc4000001ff00 */
[----:B------:R-:W-:Y:S01]  /*1170*/  CS2R R18, SRZ ;  /* 0x0000000000127805 */ /* 0x000fe2000001ff00 */
[----:B------:R-:W-:Y:S01]  /*1180*/  STL [R1+0x64], RZ ;  /* 0x000064ff01007387 */ /* 0x000fe20000100800 */
[----:B------:R-:W-:Y:S02]  /*1190*/  CS2R R20, SRZ ;  /* 0x0000000000147805 */ /* 0x000fe4000001ff00 */
[----:B------:R-:W-:Y:S02]  /*11a0*/  CS2R R22, SRZ ;  /* 0x0000000000167805 */ /* 0x000fe4000001ff00 */
[----:B------:R-:W-:Y:S01]  /*11b0*/  CS2R R152, SRZ ;  /* 0x0000000000987805 */ /* 0x000fe2000001ff00 */
[----:B------:R-:W-:Y:S01]  /*11c0*/  STL [R1+0x60], RZ ;  /* 0x000060ff01007387 */ /* 0x000fe20000100800 */
[----:B-1----:R-:W-:Y:S01]  /*11d0*/  ULEA UR14, UR11, UR14, 0x18 ;  /* 0x0000000e0b0e7291 */ /* 0x002fe2000f8ec03f */
[----:B------:R-:W-:Y:S02]  /*11e0*/  CS2R R154, SRZ ;  /* 0x00000000009a7805 */ /* 0x000fe4000001ff00 */
[----:B------:R-:W-:Y:S01]  /*11f0*/  CS2R R156, SRZ ;  /* 0x00000000009c7805 */ /* 0x000fe2000001ff00 */
[----:B------:R-:W-:Y:S01]  /*1200*/  STL [R1+0x5c], RZ ;  /* 0x00005cff01007387 */ /* 0x000fe20000100800 */
[----:B------:R-:W-:-:S02]  /*1210*/  CS2R R158, SRZ ;  /* 0x00000000009e7805 */ /* 0x000fc4000001ff00 */
[----:B------:R-:W-:Y:S02]  /*1220*/  CS2R R160, SRZ ;  /* 0x0000000000a07805 */ /* 0x000fe4000001ff00 */
[----:B------:R-:W-:Y:S02]  /*1230*/  CS2R R162, SRZ ;  /* 0x0000000000a27805 */ /* 0x000fe4000001ff00 */
[----:B0-----:R-:W-:Y:S01]  /*1240*/  LOP3.LUT R0, R0, 0x80, RZ, 0xc0, !PT ;  /* 0x0000008000007812 */ /* 0x001fe200078ec0ff */
[----:B------:R-:W-:Y:S01]  /*1250*/  STL [R1+0x58], RZ ;  /* 0x000058ff01007387 */ /* 0x000fe20000100800 */
[----:B--2---:R-:W-:Y:S02]  /*1260*/  ISETP.GE.AND P0, PT, R2, 0x1, PT ;  /* 0x000000010200780c */ /* 0x004fe40003f06270 */
[----:B------:R-:W-:Y:S02]  /*1270*/  CS2R R2, SRZ ;  /* 0x0000000000027805 */ /* 0x000fe4000001ff00 */
[----:B------:R-:W-:Y:S01]  /*1280*/  SHF.R.U32.HI R0, RZ, 0x7, R0 ;  /* 0x00000007ff007819 */ /* 0x000fe20000011600 */
[----:B------:R-:W-:Y:S01]  /*1290*/  STL [R1+0x54], RZ ;  /* 0x000054ff01007387 */ /* 0x000fe20000100800 */
[----:B------:R-:W-:-:S02]  /*12a0*/  CS2R R164, SRZ ;  /* 0x0000000000a47805 */ /* 0x000fc4000001ff00 */
[----:B------:R-:W-:Y:S02]  /*12b0*/  CS2R R166, SRZ ;  /* 0x0000000000a67805 */ /* 0x000fe4000001ff00 */
[----:B------:R-:W-:Y:S01]  /*12c0*/  CS2R R168, SRZ ;  /* 0x0000000000a87805 */ /* 0x000fe2000001ff00 */
[----:B------:R-:W-:Y:S01]  /*12d0*/  STL [R1+0x50], RZ ;  /* 0x000050ff01007387 */ /* 0x000fe20000100800 */
[----:B------:R-:W-:Y:S02]  /*12e0*/  CS2R R170, SRZ ;  /* 0x0000000000aa7805 */ /* 0x000fe4000001ff00 */
[----:B------:R-:W-:Y:S02]  /*12f0*/  CS2R R172, SRZ ;  /* 0x0000000000ac7805 */ /* 0x000fe4000001ff00 */
[----:B------:R-:W-:Y:S01]  /*1300*/  CS2R R174, SRZ ;  /* 0x0000000000ae7805 */ /* 0x000fe2000001ff00 */
[----:B------:R-:W0:Y:S01]  /*1310*/  SHFL.IDX PT, R0, R0, RZ, 0x1f ;  /* 0x00001fff00007589 */ /* 0x000e2200000e0000 */
[----:B------:R-:W-:-:S02]  /*1320*/  CS2R R176, SRZ ;  /* 0x0000000000b07805 */ /* 0x000fc4000001ff00 */
[----:B------:R-:W-:Y:S02]  /*1330*/  CS2R R178, SRZ ;  /* 0x0000000000b27805 */ /* 0x000fe4000001ff00 */
[----:B------:R-:W-:Y:S01]  /*1340*/  CS2R R180, SRZ ;  /* 0x0000000000b47805 */ /* 0x000fe2000001ff00 */
[----:B------:R1:W-:Y:S01]  /*1350*/  STL [R1+0x4c], RZ ;  /* 0x00004cff01007387 */ /* 0x0003e20000100800 */
[----:B------:R-:W-:Y:S02]  /*1360*/  CS2R R182, SRZ ;  /* 0x0000000000b67805 */ /* 0x000fe4000001ff00 */
[----:B------:R-:W-:Y:S02]  /*1370*/  CS2R R184, SRZ ;  /* 0x0000000000b87805 */ /* 0x000fe4000001ff00 */
[----:B------:R-:W-:Y:S01]  /*1380*/  CS2R R186, SRZ ;  /* 0x0000000000ba7805 */ /* 0x000fe2000001ff00 */
[----:B------:R1:W-:Y:S01]  /*1390*/  STL [R1+0x48], RZ ;  /* 0x000048ff01007387 */ /* 0x0003e20000100800 */
        /* <DEDUP_REMOVED lines=14> */
[----:B------:R-:W-:Y:S02]  /*1480*/  CS2R R210, SRZ ;  /* 0x0000000000d27805 */ /* 0x000fe4000001ff00 */
[----:B0-----:R-:W-:Y:S01]  /*1490*/  R2UR UR9, R0 ;  /* 0x00000000000972ca */ /* 0x001fe200000e0000 */
[----:B------:R1:W-:Y:S01]  /*14a0*/  STL [R1+0x38], RZ ;  /* 0x000038ff01007387 */ /* 0x0003e20000100800 */
[----:B------:R-:W-:Y:S01]  /*14b0*/  IMAD.MOV.U32 R0, RZ, RZ, RZ ;  /* 0x000000ffff007224 */ /* 0x000fe200078e00ff */
[----:B------:R-:W-:-:S02]  /*14c0*/  CS2R R212, SRZ ;  /* 0x0000000000d47805 */ /* 0x000fc4000001ff00 */
[----:B------:R-:W-:Y:S01]  /*14d0*/  CS2R R214, SRZ ;  /* 0x0000000000d67805 */ /* 0x000fe2000001ff00 */
[----:B------:R1:W-:Y:S01]  /*14e0*/  STL [R1+0x34], RZ ;  /* 0x000034ff01007387 */ /* 0x0003e20000100800 */
[----:B------:R-:W-:Y:S02]  /*14f0*/  CS2R R216, SRZ ;  /* 0x0000000000d87805 */ /* 0x000fe4000001ff00 */
[----:B------:R-:W-:Y:S02]  /*1500*/  CS2R R218, SRZ ;  /* 0x0000000000da7805 */ /* 0x000fe4000001ff00 */
[----:B------:R-:W-:Y:S01]  /*1510*/  CS2R R220, SRZ ;  /* 0x0000000000dc7805 */ /* 0x000fe2000001ff00 */
[----:B------:R1:W-:Y:S01]  /*1520*/  STL [R1+0x30], RZ ;  /* 0x000030ff01007387 */ /* 0x0003e20000100800 */
[----:B------:R-:W-:Y:S02]  /*1530*/  CS2R R222, SRZ ;  /* 0x0000000000de7805 */ /* 0x000fe4000001ff00 */
[----:B------:R-:W-:Y:S01]  /*1540*/  CS2R R224, SRZ ;  /* 0x0000000000e07805 */ /* 0x000fe2000001ff00 */
[----:B------:R-:W-:Y:S01]  /*1550*/  IMAD.MOV.U32 R226, RZ, RZ, RZ ;  /* 0x000000ffffe27224 */ /* 0x000fe200078e00ff */
[----:B------:R1:W-:Y:S01]  /*1560*/  STL [R1+0x2c], RZ ;  /* 0x00002cff01007387 */ /* 0x0003e20000100800 */
[----:B------:R-:W-:Y:S01]  /*1570*/  ULEA.HI UR10, UR9, UR9, URZ, 0x1 ;  /* 0x00000009090a7291 */ /* 0x000fe2000f8f083f */
[----:B------:R-:W-:Y:S01]  /*1580*/  IMAD.U32 R227, RZ, RZ, UR4 ;  /* 0x00000004ffe37e24 */ /* 0x000fe2000f8e00ff */
[----:B------:R-:W-:Y:S01]  /*1590*/  CS2R R24, SRZ ;  /* 0x0000000000187805 */ /* 0x000fe2000001ff00 */
[----:B------:R1:W-:Y:S01]  /*15a0*/  STL [R1+0x28], RZ ;  /* 0x000028ff01007387 */ /* 0x0003e20000100800 */
[----:B------:R-:W-:Y:S01]  /*15b0*/  ULOP3.LUT UR10, UR10, 0x1ffffe, URZ, 0xc0, !UPT ;  /* 0x001ffffe0a0a7892 */ /* 0x000fe2000f8ec03f */
[----:B------:R-:W-:-:S02]  /*15c0*/  CS2R R26, SRZ ;  /* 0x00000000001a7805 */ /* 0x000fc4000001ff00 */
[----:B------:R-:W-:Y:S01]  /*15d0*/  CS2R R28, SRZ ;  /* 0x00000000001c7805 */ /* 0x000fe2000001ff00 */
[----:B------:R1:W-:Y:S01]  /*15e0*/  STL [R1+0x24], RZ ;  /* 0x000024ff01007387 */ /* 0x0003e20000100800 */
[----:B------:R-:W-:Y:S01]  /*15f0*/  UIADD3 UR10, UR9, -UR10, URZ ;  /* 0x8000000a090a7290 */ /* 0x000fe2000fffe03f */
[----:B---34-:R-:W-:Y:S02]  /*1600*/  CS2R R30, SRZ ;  /* 0x00000000001e7805 */ /* 0x018fe4000001ff00 */
[----:B------:R-:W-:Y:S01]  /*1610*/  CS2R R32, SRZ ;  /* 0x0000000000207805 */ /* 0x000fe2000001ff00 */
[----:B------:R1:W-:Y:S01]  /*1620*/  STL [R1+0x20], RZ ;  /* 0x000020ff01007387 */ /* 0x0003e20000100800 */
[----:B------:R-:W-:Y:S01]  /*1630*/  ULEA UR10, UR10, UR14, 0xb ;  /* 0x0000000e0a0a7291 */ /* 0x000fe2000f8e583f */
[----:B------:R-:W-:Y:S02]  /*1640*/  CS2R R34, SRZ ;  /* 0x0000000000227805 */ /* 0x000fe4000001ff00 */
[----:B------:R-:W-:Y:S01]  /*1650*/  CS2R R36, SRZ ;  /* 0x0000000000247805 */ /* 0x000fe2000001ff00 */
[----:B------:R1:W-:Y:S01]  /*1660*/  STL [R1+0x1c], RZ ;  /* 0x00001cff01007387 */ /* 0x0003e20000100800 */
[----:B------:R-:W-:Y:S01]  /*1670*/  UIADD3 UR10, UR10, 0x100, URZ ;  /* 0x000001000a0a7890 */ /* 0x000fe2000fffe03f */
[----:B------:R-:W-:-:S02]  /*1680*/  CS2R R38, SRZ ;  /* 0x0000000000267805 */ /* 0x000fc4000001ff00 */
[----:B------:R-:W-:Y:S01]  /*1690*/  CS2R R40, SRZ ;  /* 0x0000000000287805 */ /* 0x000fe2000001ff00 */
[----:B------:R1:W-:Y:S01]  /*16a0*/  STL [R1+0x18], RZ ;  /* 0x000018ff01007387 */ /* 0x0003e20000100800 */
[----:B------:R-:W-:Y:S01]  /*16b0*/  USHF.R.U32.HI UR10, URZ, 0x4, UR10 ;  /* 0x000000043f0a7899 */ /* 0x000fe2000801160a */
[----:B------:R-:W-:Y:S02]  /*16c0*/  CS2R R42, SRZ ;  /* 0x00000000002a7805 */ /* 0x000fe4000001ff00 */
[----:B------:R-:W-:Y:S01]  /*16d0*/  CS2R R44, SRZ ;  /* 0x00000000002c7805 */ /* 0x000fe2000001ff00 */
[----:B------:R1:W-:Y:S01]  /*16e0*/  STL [R1+0x14], RZ ;  /* 0x000014ff01007387 */ /* 0x0003e20000100800 */
[----:B------:R-:W-:Y:S01]  /*16f0*/  ULOP3.LUT UR15, UR10, 0x3fff, URZ, 0xc0, !UPT ;  /* 0x00003fff0a0f7892 */ /* 0x000fe2000f8ec03f */
        /* <DEDUP_REMOVED lines=18> */
[----:B------:R1:W-:Y:S01]  /*1820*/  STL [R1], RZ ;  /* 0x000000ff01007387 */ /* 0x0003e20000100800 */
[----:B------:R-:W-:-:S02]  /*1830*/  CS2R R74, SRZ ;  /* 0x00000000004a7805 */ /* 0x000fc4000001ff00 */
[----:B------:R-:W-:Y:S02]  /*1840*/  CS2R R76, SRZ ;  /* 0x00000000004c7805 */ /* 0x000fe4000001ff00 */
[----:B------:R-:W-:Y:S02]  /*1850*/  CS2R R78, SRZ ;  /* 0x00000000004e7805 */ /* 0x000fe4000001ff00 */
[----:B------:R-:W-:Y:S02]  /*1860*/  CS2R R80, SRZ ;  /* 0x0000000000507805 */ /* 0x000fe4000001ff00 */
[----:B------:R-:W-:Y:S02]  /*1870*/  CS2R R82, SRZ ;  /* 0x0000000000527805 */ /* 0x000fe4000001ff00 */
[----:B------:R-:W-:Y:S02]  /*1880*/  CS2R R84, SRZ ;  /* 0x0000000000547805 */ /* 0x000fe4000001ff00 */
        /* <DEDUP_REMOVED lines=32> */
[----:B------:R-:W-:Y:S01]  /*1a90*/  CS2R R150, SRZ ;  /* 0x0000000000967805 */ /* 0x000fe2000001ff00 */
[----:B-1----:R-:W-:Y:S06]  /*1aa0*/  @!P0 BRA `(.L_x_13) ;  /* 0x0000001000548947 */ /* 0x002fec0003800000 */
[----:B------:R-:W-:-:S06]  /*1ab0*/  UISETP.NE.AND UP0, UPT, UR23, 0x3, UPT ;  /* 0x000000031700788c */ /* 0x000fcc000bf05270 */
[----:B------:R-:W-:-:S13]  /*1ac0*/  PLOP3.LUT P1, PT, PT, PT, UP0, 0x80, 0x0 ;  /* 0x000000000000781c */ /* 0x000fda0003f2f008 */
[----:B------:R-:W-:Y:S05]  /*1ad0*/  @!P1 BRA `(.L_x_14) ;  /* 0x0000000000049947 */ /* 0x000fea0003800000 */
[----:B------:R-:W-:Y:S01]  /*1ae0*/  BPT.TRAP 0x1 ;  /* 0x000000040000795c */ /* 0x000fe20000300000 */
.L_x_14:
[----:B------:R-:W-:Y:S01]  /*1af0*/  ULEA UR6, UR5, UR14, 0x3 ;  /* 0x0000000e05067291 */ /* 0x000fe2000f8e183f */
[----:B------:R-:W-:-:S05]  /*1b00*/  IMAD.U32 R0, RZ, RZ, UR4 ;  /* 0x00000004ff007e24 */ /* 0x000fca000f8e00ff */
[----:B------:R-:W-:-:S04]  /*1b10*/  SHF.L.U32 R0, R0, 0x1f, RZ ;  /* 0x0000001f00007819 */ /* 0x000fc800000006ff */
[----:B------:R0:W1:Y:S01]  /*1b20*/  SYNCS.PHASECHK.TRANS64.TRYWAIT P0, [UR6], R0 ;  /* 0x00000000ff0075a7 */ /* 0x0000620008000146 */
[----:B------:R-:W-:Y:S05]  /*1b30*/  @!P1 BRA `(.L_x_15) ;  /* 0x0000000000049947 */ /* 0x000fea0003800000 */
[----:B------:R-:W-:Y:S01]  /*1b40*/  BPT.TRAP 0x1 ;  /* 0x000000040000795c */ /* 0x000fe20000300000 */
.L_x_15:
[----:B-1----:R-:W-:Y:S05]  /*1b50*/  @P0 BRA `(.L_x_16) ;  /* 0x0000000000080947 */ /* 0x002fea0003800000 */
[----:B------:R-:W1:Y:S02]  /*1b60*/  SYNCS.PHASECHK.TRANS64.TRYWAIT P0, [UR6], R0 ;  /* 0x00000000ff0075a7 */ /* 0x000e640008000146 */
[----:B-1----:R-:W-:Y:S05]  /*1b70*/  @!P0 BRA `(.L_x_17) ;  /* 0x000000e000fc8947 */ /* 0x002fea0003800000 */
.L_x_16:
[----:B------:R2:W-:Y:S01]  /*1b80*/  STL [R1+0x74], RZ ;  /* 0x000074ff01007387 */ /* 0x0005e20000100800 */
[----:B------:R-:W-:Y:S01]  /*1b90*/  UIADD3 UR6, UR14, 0x5100, URZ ;  /* 0x000051000e067890 */ /* 0x000fe2000fffe03f */
[----:B------:R-:W-:Y:S01]  /*1ba0*/  WARPGROUP.ARRIVE ;  /* 0x00000000000079c5 */ /* 0x000fe20000000000 */
[----:B------:R-:W-:Y:S01]  /*1bb0*/  ULDC UR7, c[0x0][0x50c] ;  /* 0x0001430000077ab9 */ /* 0x000fe20000000800 */
[----:B------:R2:W-:Y:S01]  /*1bc0*/  STL [R1+0x70], RZ ;  /* 0x000070ff01007387 */ /* 0x0005e20000100800 */
[----:B------:R-:W-:Y:S01]  /*1bd0*/  UISETP.NE.AND UP0, UPT, UR7, 0x1, UPT ;  /* 0x000000010700788c */ /* 0x000fe2000bf05270 */
[----:B01----:R-:W-:Y:S01]  /*1be0*/  IMAD.MOV.U32 R0, RZ, RZ, RZ ;  /* 0x000000ffff007224 */ /* 0x003fe200078e00ff */
[----:B------:R-:W-:Y:S01]  /*1bf0*/  USHF.R.U32.HI UR6, URZ, 0x4, UR6 ;  /* 0x000000043f067899 */ /* 0x000fe20008011606 */
[----:B------:R2:W-:Y:S01]  /*1c00*/  STL [R1+0x6c], RZ ;  /* 0x00006cff01007387 */ /* 0x0005e20000100800 */
[----:B------:R-:W-:Y:S01]  /*1c10*/  USEL UR7, URZ, 0x1, UP0 ;  /* 0x000000013f077887 */ /* 0x000fe20008000000 */
[----:B------:R-:W-:Y:S01]  /*1c20*/  CS2R R2, SRZ ;  /* 0x0000000000027805 */ /* 0x000fe2000001ff00 */
[----:B------:R-:W-:Y:S01]  /*1c30*/  ULOP3.LUT UR6, UR6, 0x3fff, URZ, 0xc0, !UPT ;  /* 0x00003fff06067892 */ /* 0x000fe2000f8ec03f */
[----:B------:R2:W-:Y:S01]  /*1c40*/  STL [R1+0x68], RZ ;  /* 0x000068ff01007387 */ /* 0x0005e20000100800 */
[----:B------:R-:W-:Y:S01]  /*1c50*/  ULOP3.LUT UR8, UR15, 0x10000, URZ, 0xfc, !UPT ;  /* 0x000100000f087892 */ /* 0x000fe2000f8efc3f */
[----:B------:R-:W-:Y:S01]  /*1c60*/  CS2R R4, SRZ ;  /* 0x0000000000047805 */ /* 0x000fe2000001ff00 */
[----:B------:R-:W-:Y:S01]  /*1c70*/  ULOP3.LUT UR6, UR6, 0x10000, URZ, 0xfc, !UPT ;  /* 0x0001000006067892 */ /* 0x000fe2000f8efc3f */
[----:B------:R2:W-:Y:S01]  /*1c80*/  STL [R1+0x64], RZ ;  /* 0x000064ff01007387 */ /* 0x0005e20000100800 */
[----:B------:R-:W-:Y:S01]  /*1c90*/  ISETP.NE.AND P0, PT, RZ, UR7, PT ;  /* 0x00000007ff007c0c */ /* 0x000fe2000bf05270 */
[----:B------:R-:W-:Y:S01]  /*1ca0*/  ULEA UR8, UR5, UR8, 0x8 ;  /* 0x0000000805087291 */ /* 0x000fe2000f8e403f */
[----:B------:R-:W-:Y:S01]  /*1cb0*/  CS2R R6, SRZ ;  /* 0x0000000000067805 */ /* 0x000fe2000001ff00 */
[----:B------:R2:W-:Y:S01]  /*1cc0*/  STL [R1+0x60], RZ ;  /* 0x000060ff01007387 */ /* 0x0005e20000100800 */
[----:B------:R-:W-:Y:S01]  /*1cd0*/  ULEA UR10, UR5, UR6, 0x9 ;  /* 0x00000006050a7291 */ /* 0x000fe2000f8e483f */
[----:B------:R-:W-:Y:S01]  /*1ce0*/  CS2R R8, SRZ ;  /* 0x0000000000087805 */ /* 0x000fe2000001ff00 */
[----:B------:R-:W-:Y:S01]  /*1cf0*/  UMOV UR9, 0xc0000010 ;  /* 0xc000001000097882 */ /* 0x000fe20000000000 */
[----:B------:R2:W-:Y:S01]  /*1d00*/  STL [R1+0x5c], RZ ;  /* 0x00005cff01007387 */ /* 0x0005e20000100800 */
[----:B------:R-:W-:Y:S01]  /*1d10*/  UMOV UR11, 0xc0000010 ;  /* 0xc0000010000b7882 */ /* 0x000fe20000000000 */
[----:B------:R-:W-:Y:S01]  /*1d20*/  UMOV UR6, 0x1 ;  /* 0x0000000100067882 */ /* 0x000fe20000000000 */
[----:B------:R-:W-:Y:S01]  /*1d30*/  CS2R R10, SRZ ;  /* 0x00000000000a7805 */ /* 0x000fe2000001ff00 */
[----:B------:R2:W-:Y:S01]  /*1d40*/  STL [R1+0x58], RZ ;  /* 0x000058ff01007387 */ /* 0x0005e20000100800 */
[----:B------:R-:W-:Y:S01]  /*1d50*/  CS2R R12, SRZ ;  /* 0x00000000000c7805 */ /* 0x000fe2000001ff00 */
[----:B------:R-:W-:Y:S01]  /*1d60*/  QGMMA.64x256x32.F32.E4M3.E4M3 R24, gdesc[UR8], RZ, !UPT, gsb0 ;  /* 0x03e00000081879f3 */ /* 0x000fe2000c0008ff */
        /* <DEDUP_REMOVED lines=55> */
[----:B------:R-:W-:Y:S01]  /*20e0*/  CS2R R224, SRZ ;  /* 0x0000000000e07805 */ /* 0x000fe2000001ff00 */
[----:B------:R-:W-:Y:S01]  /*20f0*/  IMAD.MOV.U32 R226, RZ, RZ, RZ ;  /* 0x000000ffffe27224 */ /* 0x000fe200078e00ff */
[----:B------:R2:W-:Y:S04]  /*2100*/  STL [R1+0x1c], RZ ;  /* 0x00001cff01007387 */ /* 0x0005e80000100800 */
[----:B------:R2:W-:Y:S04]  /*2110*/  STL [R1+0x18], RZ ;  /* 0x000018ff01007387 */ /* 0x0005e80000100800 */
[----:B------:R2:W-:Y:S04]  /*2120*/  STL [R1+0x14], RZ ;  /* 0x000014ff01007387 */ /* 0x0005e80000100800 */
[----:B------:R2:W-:Y:S04]  /*2130*/  STL [R1+0x10], RZ ;  /* 0x000010ff01007387 */ /* 0x0005e80000100800 */
[----:B------:R2:W-:Y:S04]  /*2140*/  STL [R1+0xc], RZ ;  /* 0x00000cff01007387 */ /* 0x0005e80000100800 */
[----:B------:R2:W-:Y:S04]  /*2150*/  STL [R1+0x8], RZ ;  /* 0x000008ff01007387 */ /* 0x0005e80000100800 */
[----:B------:R2:W-:Y:S04]  /*2160*/  STL [R1+0x4], RZ ;  /* 0x000004ff01007387 */ /* 0x0005e80000100800 */
[----:B------:R2:W-:Y:S01]  /*2170*/  STL [R1], RZ ;  /* 0x000000ff01007387 */ /* 0x0005e20000100800 */
[----:B------:R-:W-:Y:S05]  /*2180*/  @!P0 BRA `(.L_x_18) ;  /* 0x0000000800808947 */ /* 0x000fea0003800000 */
[----:B------:R-:W-:Y:S02]  /*2190*/  WARPGROUP.DEPBAR.LE gsb0, 0x0 ;  /* 0x00008000000079c5 */ /* 0x000fe40000010000 */
[----:B------:R-:W-:-:S01]  /*21a0*/  FADD R227, RZ, R122 ;  /* 0x0000007affe37221 */ /* 0x000fc20000000000 */
[----:B------:R-:W-:Y:S01]  /*21b0*/  FADD R226, RZ, R24 ;  /* 0x00000018ffe27221 */ /* 0x000fe20000000000 */
[----:B------:R-:W-:-:S01]  /*21c0*/  FADD R225, RZ, R25 ;  /* 0x00000019ffe17221 */ /* 0x000fc20000000000 */
[----:B------:R-:W-:Y:S01]  /*21d0*/  FADD R224, RZ, R26 ;  /* 0x0000001affe07221 */ /* 0x000fe20000000000 */
[----:B------:R-:W-:-:S01]  /*21e0*/  FADD R223, RZ, R27 ;  /* 0x0000001bffdf7221 */ /* 0x000fc20000000000 */
[----:B------:R0:W-:Y:S01]  /*21f0*/  STL [R1], R227 ;  /* 0x000000e301007387 */ /* 0x0001e20000100800 */
[----:B------:R-:W-:-:S01]  /*2200*/  FADD R222, RZ, R28 ;  /* 0x0000001cffde7221 */ /* 0x000fc20000000000 */
[----:B------:R-:W-:Y:S01]  /*2210*/  FADD R221, RZ, R29 ;  /* 0x0000001dffdd7221 */ /* 0x000fe20000000000 */
[----:B------:R-:W-:-:S01]  /*2220*/  FADD R220, RZ, R30 ;  /* 0x0000001effdc7221 */ /* 0x000fc20000000000 */
[----:B------:R-:W-:Y:S01]  /*2230*/  FADD R219, RZ, R31 ;  /* 0x0000001fffdb7221 */ /* 0x000fe20000000000 */
[----:B------:R-:W-:-:S01]  /*2240*/  FADD R218, RZ, R32 ;  /* 0x00000020ffda7221 */ /* 0x000fc20000000000 */
[----:B------:R-:W-:Y:S01]  /*2250*/  FADD R217, RZ, R33 ;  /* 0x00000021ffd97221 */ /* 0x000fe20000000000 */
[----:B------:R-:W-:-:S01]  /*2260*/  FADD R216, RZ, R34 ;  /* 0x00000022ffd87221 */ /* 0x000fc20000000000 */
[----:B------:R-:W-:Y:S01]  /*2270*/  FADD R215, RZ, R35 ;  /* 0x00000023ffd77221 */ /* 0x000fe20000000000 */
[----:B------:R-:W-:-:S01]  /*2280*/  FADD R214, RZ, R36 ;  /* 0x00000024ffd67221 */ /* 0x000fc20000000000 */
[----:B0-----:R-:W-:Y:S01]  /*2290*/  FADD R227, RZ, R123 ;  /* 0x0000007bffe37221 */ /* 0x001fe20000000000 */
[----:B------:R-:W-:-:S01]  /*22a0*/  FADD R213, RZ, R37 ;  /* 0x00000025ffd57221 */ /* 0x000fc20000000000 */
[----:B------:R-:W-:Y:S01]  /*22b0*/  FADD R212, RZ, R38 ;  /* 0x00000026ffd47221 */ /* 0x000fe20000000000 */
[----:B------:R-:W-:-:S01]  /*22c0*/  FADD R211, RZ, R39 ;  /* 0x00000027ffd37221 */ /* 0x000fc20000000000 */
[----:B------:R-:W-:Y:S01]  /*22d0*/  FADD R210, RZ, R40 ;  /* 0x00000028ffd27221 */ /* 0x000fe20000000000 */
[----:B------:R0:W-:Y:S01]  /*22e0*/  STL [R1+0x4], R227 ;  /* 0x000004e301007387 */ /* 0x0001e20000100800 */
        /* <DEDUP_REMOVED lines=93> */
[----:B------:R-:W-:Y:S01]  /*28c0*/  UMOV UR6, URZ ;  /* 0x0000003f00067c82 */ /* 0x000fe20008000000 */
[----:B0-----:R-:W-:-:S05]  /*28d0*/  FADD R227, RZ, R130 ;  /* 0x00000082ffe37221 */ /* 0x001fca0000000000 */
[----:B------:R0:W-:Y:S02]  /*28e0*/  STL [R1+0x20], R227 ;  /* 0x000020e301007387 */ /* 0x0001e40000100800 */
        /* <DEDUP_REMOVED lines=42> */
.L_x_18:
[----:B------:R-:W-:-:S04]  /*2b90*/  UIADD3 UR16, UR5, 0x1, URZ ;  /* 0x0000000105107890 */ /* 0x000fc8000fffe03f */
[----:B------:R-:W-:-:S04]  /*2ba0*/  UISETP.NE.AND UP0, UPT, UR16, 0x5, UPT ;  /* 0x000000051000788c */ /* 0x000fc8000bf05270 */
[----:B------:R-:W-:Y:S02]  /*2bb0*/  USEL UR8, URZ, 0x1, UP0 ;  /* 0x000000013f087887 */ /* 0x000fe40008000000 */
[----:B------:R-:W-:Y:S02]  /*2bc0*/  USEL UR16, UR16, URZ, UP0 ;  /* 0x0000003f10107287 */ /* 0x000fe40008000000 */
[----:B------:R-:W-:-:S06]  /*2bd0*/  ULOP3.LUT UR8, UR4, UR8, URZ, 0x3c, !UPT ;  /* 0x0000000804087292 */ /* 0x000fcc000f8e3c3f */
[----:B0-----:R-:W-:Y:S01]  /*2be0*/  IMAD.U32 R227, RZ, RZ, UR8 ;  /* 0x00000008ffe37e24 */ /* 0x001fe2000f8e00ff */
[----:B------:R-:W-:-:S06]  /*2bf0*/  UMOV UR8, 0x1 ;  /* 0x0000000100087882 */ /* 0x000fcc0000000000 */
.L_x_13:
[----:B------:R-:W-:-:S04]  /*2c00*/  UISETP.LT.AND UP0, UPT, UR12, 0x1, UPT ;  /* 0x000000010c00788c */ /* 0x000fc8000bf01270 */
[----:B------:R-:W-:-:S04]  /*2c10*/  USEL UR9, UR12, 0x1, UP0 ;  /* 0x000000010c097887 */ /* 0x000fc80008000000 */
[----:B------:R-:W-:-:S04]  /*2c20*/  UIADD3 UR9, UR12, -UR9, URZ ;  /* 0x800000090c097290 */ /* 0x000fc8000fffe03f */
[----:B------:R-:W-:-:S06]  /*2c30*/  UISETP.GE.AND UP0, UPT, UR9, 0x1, UPT ;  /* 0x000000010900788c */ /* 0x000fcc000bf06270 */
[----:B------:R-:W-:-:S13]  /*2c40*/  PLOP3.LUT P0, PT, PT, PT, UP0, 0x80, 0x0 ;  /* 0x000000000000781c */ /* 0x000fda0003f0f008 */
[----:B------:R-:W-:Y:S05]  /*2c50*/  @!P0 BRA `(.L_x_19) ;  /* 0x0000001000708947 */ /* 0x000fea0003800000 */
[----:B------:R-:W-:Y:S01]  /*2c60*/  IMAD.U32 R228, RZ, RZ, UR9 ;  /* 0x00000009ffe47e24 */ /* 0x000fe2000f8e00ff */
[----:B------:R-:W-:Y:S01]  /*2c70*/  UMOV UR17, UR5 ;  /* 0x0000000500117c82 */ /* 0x000fe20008000000 */
[----:B------:R-:W-:-:S05]  /*2c80*/  ULDC UR24, c[0x0][0x50c] ;  /* 0x0001430000187ab9 */ /* 0x000fca0000000800 */
.L_x_27:
[----:B------:R-:W-:-:S06]  /*2c90*/  UISETP.NE.AND UP0, UPT, UR23, 0x3, UPT ;  /* 0x000000031700788c */ /* 0x000fcc000bf05270 */
[----:B------:R-:W-:-:S13]  /*2ca0*/  PLOP3.LUT P1, PT, PT, PT, UP0, 0x80, 0x0 ;  /* 0x000000000000781c */ /* 0x000fda0003f2f008 */
[----:B01----:R-:W-:Y:S05]  /*2cb0*/  @!P1 BRA `(.L_x_20) ;  /* 0x0000000000049947 */ /* 0x003fea0003800000 */
[----:B------:R-:W-:Y:S01]  /*2cc0*/  BPT.TRAP 0x1 ;  /* 0x000000040000795c */ /* 0x000fe20000300000 */
.L_x_20:
[----:B------:R-:W0:Y:S01]  /*2cd0*/  S2UR UR9, SR_CgaCtaId ;  /* 0x00000000000979c3 */ /* 0x000e220000008800 */
[----:B------:R-:W-:Y:S01]  /*2ce0*/  UMOV UR14, 0x400 ;  /* 0x00000400000e7882 */ /* 0x000fe20000000000 */
[----:B------:R-:W-:Y:S01]  /*2cf0*/  SHF.L.U32 R229, R227, 0x1f, RZ ;  /* 0x0000001fe3e57819 */ /* 0x000fe200000006ff */
[----:B0-----:R-:W-:-:S04]  /*2d00*/  ULEA UR14, UR9, UR14, 0x18 ;  /* 0x0000000e090e7291 */ /* 0x001fc8000f8ec03f */
[----:B------:R-:W-:-:S09]  /*2d10*/  ULEA UR9, UR16, UR14, 0x3 ;  /* 0x0000000e10097291 */ /* 0x000fd2000f8e183f */
[----:B------:R0:W1:Y:S01]  /*2d20*/  SYNCS.PHASECHK.TRANS64.TRYWAIT P0, [UR9], R229 ;  /* 0x000000e5ff0075a7 */ /* 0x0000620008000149 */
[----:B------:R-:W-:Y:S05]  /*2d30*/  @!P1 BRA `(.L_x_21) ;  /* 0x0000000000049947 */ /* 0x000fea0003800000 */
[----:B------:R-:W-:Y:S01]  /*2d40*/  BPT.TRAP 0x1 ;  /* 0x000000040000795c */ /* 0x000fe20000300000 */
.L_x_21:
[----:B-1----:R-:W-:Y:S05]  /*2d50*/  @P0 BRA `(.L_x_22) ;  /* 0x0000000000080947 */ /* 0x002fea0003800000 */
[----:B------:R-:W1:Y:S02]  /*2d60*/  SYNCS.PHASECHK.TRANS64.TRYWAIT P0, [UR9], R229 ;  /* 0x000000e5ff0075a7 */ /* 0x000e640008000149 */
[----:B-1----:R-:W-:Y:S05]  /*2d70*/  @!P0 BRA `(.L_x_23) ;  /* 0x000000d000948947 */ /* 0x002fea0003800000 */
.L_x_22:
[----:B------:R-:W-:Y:S01]  /*2d80*/  UIADD3 UR9, UR14, 0x5100, URZ ;  /* 0x000051000e097890 */ /* 0x000fe2000fffe03f */
[----:B------:R-:W-:Y:S01]  /*2d90*/  WARPGROUP.ARRIVE ;  /* 0x00000000000079c5 */ /* 0x000fe20000000000 */
[----:B------:R-:W-:Y:S02]  /*2da0*/  UISETP.NE.AND UP0, UPT, UR7, URZ, UPT ;  /* 0x0000003f0700728c */ /* 0x000fe4000bf05270 */
[----:B------:R-:W-:Y:S02]  /*2db0*/  USHF.R.U32.HI UR9, URZ, 0x4, UR9 ;  /* 0x000000043f097899 */ /* 0x000fe40008011609 */
[----:B------:R-:W-:Y:S02]  /*2dc0*/  USEL UR8, UR8, URZ, !UP0 ;  /* 0x0000003f08087287 */ /* 0x000fe4000c000000 */
[----:B------:R-:W-:Y:S02]  /*2dd0*/  ULOP3.LUT UR9, UR9, 0x3fff, URZ, 0xc0, !UPT ;  /* 0x00003fff09097892 */ /* 0x000fe4000f8ec03f */
[----:B------:R-:W-:-:S02]  /*2de0*/  ULOP3.LUT UR7, UR15, 0x10000, URZ, 0xfc, !UPT ;  /* 0x000100000f077892 */ /* 0x000fc4000f8efc3f */
[----:B------:R-:W-:Y:S02]  /*2df0*/  ULOP3.LUT UR9, UR9, 0x10000, URZ, 0xfc, !UPT ;  /* 0x0001000009097892 */ /* 0x000fe4000f8efc3f */
[----:B------:R-:W-:Y:S02]  /*2e00*/  UISETP.NE.U32.AND UP0, UPT, UR8, URZ, UPT ;  /* 0x0000003f0800728c */ /* 0x000fe4000bf05070 */
[----:B------:R-:W-:Y:S02]  /*2e10*/  ULEA UR8, UR16, UR7, 0x8 ;  /* 0x0000000710087291 */ /* 0x000fe4000f8e403f */
[----:B------:R-:W-:Y:S01]  /*2e20*/  ULEA UR10, UR16, UR9, 0x9 ;  /* 0x00000009100a7291 */ /* 0x000fe2000f8e483f */
[----:B------:R-:W-:Y:S02]  /*2e30*/  UMOV UR11, 0xc0000010 ;  /* 0xc0000010000b7882 */ /* 0x000fe40000000000 */
[----:B------:R-:W-:Y:S01]  /*2e40*/  UMOV UR9, 0xc0000010 ;  /* 0xc000001000097882 */ /* 0x000fe20000000000 */
[----:B------:R-:W-:-:S05]  /*2e50*/  UIADD3 UR6, UR6, 0x1, URZ ;  /* 0x0000000106067890 */ /* 0x000fca000fffe03f */
[----:B------:R-:W-:Y:S01]  /*2e60*/  QGMMA.64x256x32.F32.E4M3.E4M3 R24, gdesc[UR8], R24, UP0, gsb0 ;  /* 0x03e00000081879f3 */ /* 0x000fe2000b800818 */
[----:B------:R-:W-:-:S04]  /*2e70*/  UISETP.NE.AND UP0, UPT, UR6, UR24, UPT ;  /* 0x000000180600728c */ /* 0x000fc8000bf05270 */
[----:B------:R-:W-:-:S06]  /*2e80*/  USEL UR7, URZ, 0x1, UP0 ;  /* 0x000000013f077887 */ /* 0x000fcc0008000000 */
[----:B------:R-:W-:Y:S01]  /*2e90*/  ISETP.NE.AND P0, PT, RZ, UR7, PT ;  /* 0x00000007ff007c0c */ /* 0x000fe2000bf05270 */
[----:B------:R-:W-:-:S12]  /*2ea0*/  WARPGROUP.DEPBAR.LE gsb0, 0x1 ;  /* 0x00008000000079c5 */ /* 0x000fd80000010100 */
[----:B------:R-:W-:Y:S05]  /*2eb0*/  @!P0 BRA `(.L_x_24) ;  /* 0x0000000c00808947 */ /* 0x000fea0003800000 */
[----:B------:R-:W-:Y:S02]  /*2ec0*/  WARPGROUP.DEPBAR.LE gsb0, 0x0 ;  /* 0x00008000000079c5 */ /* 0x000fe40000010000 */
[----:B------:R-:W-:-:S01]  /*2ed0*/  FADD R226, R24, R226 ;  /* 0x000000e218e27221 */ /* 0x000fc20000000000 */
[----:B------:R-:W-:Y:S01]  /*2ee0*/  FADD R225, R25, R225 ;  /* 0x000000e119e17221 */ /* 0x000fe20000000000 */
[----:B------:R1:W-:Y:S01]  /*2ef0*/  STL [R1+0x88], R227 ;  /* 0x000088e301007387 */ /* 0x0003e20000100800 */
[----:B------:R-:W-:-:S01]  /*2f00*/  FADD R224, R26, R224 ;  /* 0x000000e01ae07221 */ /* 0x000fc20000000000 */
[----:B------:R-:W-:Y:S01]  /*2f10*/  FADD R223, R27, R223 ;  /* 0x000000df1bdf7221 */ /* 0x000fe20000000000 */
[----:B------:R-:W-:-:S01]  /*2f20*/  FADD R222, R28, R222 ;  /* 0x000000de1cde7221 */ /* 0x000fc20000000000 */
[----:B------:R-:W-:Y:S01]  /*2f30*/  FADD R221, R29, R221 ;  /* 0x000000dd1ddd7221 */ /* 0x000fe20000000000 */
[----:B-1----:R-:W3:Y:S04]  /*2f40*/  LDL.LU R227, [R1+0x30] ;  /* 0x0000300001e37983 */ /* 0x002ee80000300800 */
[----:B------:R1:W-:Y:S01]  /*2f50*/  STL [R1+0x8c], R226 ;  /* 0x00008ce201007387 */ /* 0x0003e20000100800 */
[----:B------:R-:W-:-:S01]  /*2f60*/  FADD R220, R30, R220 ;  /* 0x000000dc1edc7221 */ /* 0x000fc20000000000 */
[----:B------:R-:W-:-:S02]  /*2f70*/  FADD R219, R31, R219 ;  /* 0x000000db1fdb7221 */ /* 0x000fc40000000000 */
[----:B-1----:R-:W4:Y:S04]  /*2f80*/  LDL.LU R226, [R1+0x2c] ;  /* 0x00002c0001e27983 */ /* 0x002f280000300800 */
[----:B------:R1:W-:Y:S01]  /*2f90*/  STL [R1+0x90], R225 ;  /* 0x000090e101007387 */ /* 0x0003e20000100800 */
[----:B------:R-:W-:-:S03]  /*2fa0*/  FADD R218, R32, R218 ;  /* 0x000000da20da7221 */ /* 0x000fc60000000000 */
[----:B-1----:R-:W2:Y:S04]  /*2fb0*/  LDL.LU R225, [R1+0x28] ;  /* 0x0000280001e17983 */ /* 0x002ea80000300800 */
        /* <DEDUP_REMOVED lines=9> */
[----:B------:R1:W-:Y:S04]  /*3050*/  STL [R1+0xa0], R221 ;  /* 0x0000a0dd01007387 */ /* 0x0003e80000100800 */
        /* <DEDUP_REMOVED lines=12> */
[----:B-1----:R-:W2:Y:S01]  /*3120*/  LDL.LU R215, [R1] ;  /* 0x0000000001d77983 */ /* 0x002ea20000300800 */
[----:B------:R-:W-:-:S01]  /*3130*/  FADD R214, R36, R214 ;  /* 0x000000d624d67221 */ /* 0x000fc20000000000 */
[----:B------:R-:W-:Y:S01]  /*3140*/  FADD R213, R37, R213 ;  /* 0x000000d525d57221 */ /* 0x000fe20000000000 */
[----:B------:R-:W-:-:S01]  /*3150*/  FADD R212, R38, R212 ;  /* 0x000000d426d47221 */ /* 0x000fc20000000000 */
[----:B------:R-:W-:Y:S01]  /*3160*/  FADD R211, R39, R211 ;  /* 0x000000d327d37221 */ /* 0x000fe20000000000 */
[----:B------:R-:W-:-:S01]  /*3170*/  FADD R210, R40, R210 ;  /* 0x000000d228d27221 */ /* 0x000fc20000000000 */
[----:B------:R-:W-:Y:S01]  /*3180*/  STL [R1+0xbc], R214 ;  /* 0x0000bcd601007387 */ /* 0x000fe20000100800 */
        /* <DEDUP_REMOVED lines=11> */
[----:B------:R1:W-:Y:S01]  /*3240*/  STL [R1+0xc8], R211 ;  /* 0x0000c8d301007387 */ /* 0x0003e20000100800 */
[----:B------:R-:W-:-:S01]  /*3250*/  FADD R200, R50, R200 ;  /* 0x000000c832c87221 */ /* 0x000fc20000000000 */
[----:B------:R-:W-:Y:S01]  /*3260*/  FADD R199, R51, R199 ;  /* 0x000000c733c77221 */ /* 0x000fe20000000000 */
        /* <DEDUP_REMOVED lines=69> */
[----:B-----5:R-:W-:Y:S01]  /*36c0*/  FADD R0, R121, R0 ;  /* 0x0000000079007221 */ /* 0x020fe20000000000 */
[----:B---3--:R-:W-:-:S01]  /*36d0*/  FADD R227, R134, R227 ;  /* 0x000000e386e37221 */ /* 0x008fc20000000000 */
[----:B----4-:R-:W-:Y:S01]  /*36e0*/  FADD R226, R133, R226 ;  /* 0x000000e285e27221 */ /* 0x010fe20000000000 */
[----:B--2---:R-:W-:-:S01]  /*36f0*/  FADD R225, R132, R225 ;  /* 0x000000e184e17221 */ /* 0x004fc20000000000 */
        /* <DEDUP_REMOVED lines=9> */
[----:B------:R-:W-:-:S05]  /*3790*/  FADD R215, R122, R215 ;  /* 0x000000d77ad77221 */ /* 0x000fca0000000000 */
[----:B------:R2:W-:Y:S04]  /*37a0*/  STL [R1], R215 ;  /* 0x000000d701007387 */ /* 0x0005e80000100800 */
[----:B------:R3:W-:Y:S04]  /*37b0*/  STL [R1+0x4], R216 ;  /* 0x000004d801007387 */ /* 0x0007e80000100800 */
        /* <DEDUP_REMOVED lines=8> */
[----:B-1----:R-:W4:Y:S04]  /*3840*/  LDL.LU R211, [R1+0x34] ;  /* 0x0000340001d37983 */ /* 0x002f280000300800 */
[----:B------:R1:W-:Y:S04]  /*3850*/  STL [R1+0x28], R225 ;  /* 0x000028e101007387 */ /* 0x0003e80000100800 */
[----:B------:R-:W4:Y:S04]  /*3860*/  LDL.LU R212, [R1+0x38] ;  /* 0x0000380001d47983 */ /* 0x000f280000300800 */
[----:B------:R1:W-:Y:S04]  /*3870*/  STL [R1+0x2c], R226 ;  /* 0x00002ce201007387 */ /* 0x0003e80000100800 */
[----:B------:R-:W4:Y:S04]  /*3880*/  LDL.LU R213, [R1+0x3c] ;  /* 0x00003c0001d57983 */ /* 0x000f280000300800 */
[----:B------:R1:W-:Y:S04]  /*3890*/  STL [R1+0x30], R227 ;  /* 0x000030e301007387 */ /* 0x0003e80000100800 */
[----:B------:R-:W4:Y:S04]  /*38a0*/  LDL.LU R214, [R1+0x40] ;  /* 0x0000400001d67983 */ /* 0x000f280000300800 */
[----:B--2---:R-:W2:Y:S04]  /*38b0*/  LDL.LU R215, [R1+0x44] ;  /* 0x0000440001d77983 */ /* 0x004ea80000300800 */
[----:B---3--:R-:W3:Y:S04]  /*38c0*/  LDL.LU R216, [R1+0x48] ;  /* 0x0000480001d87983 */ /* 0x008ee80000300800 */
[----:B----4-:R-:W4:Y:S04]  /*38d0*/  LDL.LU R217, [R1+0x4c] ;  /* 0x00004c0001d97983 */ /* 0x010f280000300800 */
[----:B0-----:R-:W4:Y:S04]  /*38e0*/  LDL.LU R218, [R1+0x50] ;  /* 0x0000500001da7983 */ /* 0x001f280000300800 */
[----:B------:R-:W4:Y:S04]  /*38f0*/  LDL.LU R219, [R1+0x54] ;  /* 0x0000540001db7983 */ /* 0x000f280000300800 */
[----:B------:R-:W4:Y:S04]  /*3900*/  LDL.LU R220, [R1+0x58] ;  /* 0x0000580001dc7983 */ /* 0x000f280000300800 */
[----:B------:R-:W4:Y:S04]  /*3910*/  LDL.LU R221, [R1+0x5c] ;  /* 0x00005c0001dd7983 */ /* 0x000f280000300800 */
[----:B------:R-:W4:Y:S04]  /*3920*/  LDL.LU R222, [R1+0x60] ;  /* 0x0000600001de7983 */ /* 0x000f280000300800 */
[----:B------:R-:W4:Y:S04]  /*3930*/  LDL.LU R223, [R1+0x64] ;  /* 0x0000640001df7983 */ /* 0x000f280000300800 */
[----:B------:R-:W4:Y:S04]  /*3940*/  LDL.LU R224, [R1+0x68] ;  /* 0x0000680001e07983 */ /* 0x000f280000300800 */
[----:B-1----:R-:W4:Y:S04]  /*3950*/  LDL.LU R225, [R1+0x6c] ;  /* 0x00006c0001e17983 */ /* 0x002f280000300800 */
[----:B------:R-:W4:Y:S04]  /*3960*/  LDL.LU R226, [R1+0x70] ;  /* 0x0000700001e27983 */ /* 0x000f280000300800 */
[----:B------:R-:W4:Y:S01]  /*3970*/  LDL.LU R227, [R1+0x74] ;  /* 0x0000740001e37983 */ /* 0x000f220000300800 */
[----:B------:R-:W-:-:S05]  /*3980*/  FADD R211, R135, R211 ;  /* 0x000000d387d37221 */ /* 0x000fca0000000000 */
[----:B------:R0:W-:Y:S01]  /*3990*/  STL [R1+0x34], R211 ;  /* 0x000034d301007387 */ /* 0x0001e20000100800 */
[----:B------:R-:W-:-:S03]  /*39a0*/  FADD R212, R136, R212 ;  /* 0x000000d488d47221 */ /* 0x000fc60000000000 */
[----:B0-----:R1:W5:Y:S01]  /*39b0*/  LDL.LU R211, [R1+0xc8] ;  /* 0x0000c80001d37983 */ /* 0x0013620000300800 */
[----:B------:R-:W-:-:S03]  /*39c0*/  FADD R213, R137, R213 ;  /* 0x000000d589d57221 */ /* 0x000fc60000000000 */
[----:B------:R0:W-:Y:S01]  /*39d0*/  STL [R1+0x38], R212 ;  /* 0x000038d401007387 */ /* 0x0001e20000100800 */
[----:B------:R-:W-:-:S01]  /*39e0*/  FADD R214, R138, R214 ;  /* 0x000000d68ad67221 */ /* 0x000fc20000000000 */
[----:B--2---:R-:W-:Y:S02]  /*39f0*/  FADD R215, R139, R215 ;  /* 0x000000d78bd77221 */ /* 0x004fe40000000000 */
[----:B0-----:R1:W5:Y:S01]  /*3a00*/  LDL.LU R212, [R1+0xc4] ;  /* 0x0000c40001d47983 */ /* 0x0013620000300800 */
[----:B---3--:R-:W-:-:S03]  /*3a10*/  FADD R216, R140, R216 ;  /* 0x000000d88cd87221 */ /* 0x008fc60000000000 */
[----:B------:R0:W-:Y:S01]  /*3a20*/  STL [R1+0x3c], R213 ;  /* 0x00003cd501007387 */ /* 0x0001e20000100800 */
[----:B----4-:R-:W-:-:S03]  /*3a30*/  FADD R217, R141, R217 ;  /* 0x000000d98dd97221 */ /* 0x010fc60000000000 */
[----:B0-----:R1:W5:Y:S01]  /*3a40*/  LDL.LU R213, [R1+0xc0] ;  /* 0x0000c00001d57983 */ /* 0x0013620000300800 */
[----:B------:R-:W-:-:S03]  /*3a50*/  FADD R218, R142, R218 ;  /* 0x000000da8eda7221 */ /* 0x000fc60000000000 */
[----:B------:R0:W-:Y:S01]  /*3a60*/  STL [R1+0x40], R214 ;  /* 0x000040d601007387 */ /* 0x0001e20000100800 */
[----:B------:R-:W-:-:S01]  /*3a70*/  FADD R219, R143, R219 ;  /* 0x000000db8fdb7221 */ /* 0x000fc20000000000 */
[----:B------:R-:W-:Y:S02]  /*3a80*/  FADD R220, R144, R220 ;  /* 0x000000dc90dc7221 */ /* 0x000fe40000000000 */
[----:B0-----:R1:W5:Y:S04]  /*3a90*/  LDL.LU R214, [R1+0xbc] ;  /* 0x0000bc0001d67983 */ /* 0x0013680000300800 */
[----:B------:R0:W-:Y:S01]  /*3aa0*/  STL [R1+0x44], R215 ;  /* 0x000044d701007387 */ /* 0x0001e20000100800 */
[----:B------:R-:W-:-:S01]  /*3ab0*/  FADD R221, R145, R221 ;  /* 0x000000dd91dd7221 */ /* 0x000fc20000000000 */
[----:B------:R-:W-:-:S02]  /*3ac0*/  FADD R222, R146, R222 ;  /* 0x000000de92de7221 */ /* 0x000fc40000000000 */
[----:B0-----:R1:W5:Y:S04]  /*3ad0*/  LDL.LU R215, [R1+0xb8] ;  /* 0x0000b80001d77983 */ /* 0x0013680000300800 */
[----:B------:R0:W-:Y:S01]  /*3ae0*/  STL [R1+0x48], R216 ;  /* 0x000048d801007387 */ /* 0x0001e20000100800 */
[----:B------:R-:W-:-:S03]  /*3af0*/  FADD R223, R147, R223 ;  /* 0x000000df93df7221 */ /* 0x000fc60000000000 */
        /* <DEDUP_REMOVED lines=13> */
[----:B------:R0:W-:Y:S04]  /*3bd0*/  STL [R1+0x5c], R221 ;  /* 0x00005cdd01007387 */ /* 0x0001e80000100800 */
        /* <DEDUP_REMOVED lines=12> */
[----:B0-----:R1:W5:Y:S01]  /*3ca0*/  LDL.LU R227, [R1+0x88] ;  /* 0x0000880001e37983 */ /* 0x0013620000300800 */
[----:B------:R-:W-:-:S05]  /*3cb0*/  UMOV UR6, URZ ;  /* 0x0000003f00067c82 */ /* 0x000fca0008000000 */
.L_x_24:
[----:B------:R-:W-:Y:S05]  /*3cc0*/  @!P1 BRA `(.L_x_25) ;  /* 0x0000000000049947 */ /* 0x000fea0003800000 */
[----:B------:R-:W-:Y:S01]  /*3cd0*/  BPT.TRAP 0x1 ;  /* 0x000000040000795c */ /* 0x000fe20000300000 */
.L_x_25:
[----:B------:R-:W-:Y:S02]  /*3ce0*/  UISETP.GT.U32.AND UP0, UPT, UR13, 0x1, UPT ;  /* 0x000000010d00788c */ /* 0x000fe4000bf04070 */
[----:B------:R-:W-:-:S04]  /*3cf0*/  ULEA UR8, UR17, UR14, 0x3 ;  /* 0x0000000e11087291 */ /* 0x000fc8000f8e183f */
[----:B------:R-:W-:Y:S01]  /*3d00*/  UIADD3 UR8, UR8, 0x28, URZ ;  /* 0x0000002808087890 */ /* 0x000fe2000fffe03f */
[----:B------:R-:W-:-:S03]  /*3d10*/  PLOP3.LUT P0, PT, PT, PT, UP0, 0x80, 0x0 ;  /* 0x000000000000781c */ /* 0x000fc60003f0f008 */
[----:B------:R-:W-:-:S09]  /*3d20*/  UPRMT UR8, URZ, 0x654, UR8 ;  /* 0x000006543f087896 */ /* 0x000fd20008000008 */
[----:B------:R-:W-:Y:S01]  /*3d30*/  SYNCS.ARRIVE.TRANS64.RED.A1T0 RZ, [UR8], RZ ;  /* 0x000000ffffff79a7 */ /* 0x000fe20008100408 */
[----:B------:R-:W-:Y:S05]  /*3d40*/  @P0 BRA `(.L_x_26) ;  /* 0x0000000000040947 */ /* 0x000fea0003800000 */
[----:B------:R-:W-:Y:S01]  /*3d50*/  BPT.TRAP 0x1 ;  /* 0x000000040000795c */ /* 0x000fe20000300000 */
.L_x_26:
[----:B------:R-:W-:Y:S01]  /*3d60*/  UIADD3 UR16, UR16, 0x1, URZ ;  /* 0x0000000110107890 */ /* 0x000fe2000fffe03f */
[C---:B------:R-:W-:Y:S01]  /*3d70*/  ISETP.GT.AND P0, PT, R228.reuse, 0x1, PT ;  /* 0x00000001e400780c */ /* 0x040fe20003f04270 */
[----:B------:R-:W-:Y:S01]  /*3d80*/  UIADD3 UR17, UR17, 0x1, URZ ;  /* 0x0000000111117890 */ /* 0x000fe2000fffe03f */
[----:B------:R-:W-:Y:S01]  /*3d90*/  VIADD R228, R228, 0xffffffff ;  /* 0xffffffffe4e47836 */ /* 0x000fe20000000000 */
[----:B------:R-:W-:Y:S02]  /*3da0*/  UISETP.NE.AND UP0, UPT, UR16, 0x5, UPT ;  /* 0x000000051000788c */ /* 0x000fe4000bf05270 */
[----:B------:R-:W-:Y:S02]  /*3db0*/  UISETP.NE.AND UP1, UPT, UR17, 0x5, UPT ;  /* 0x000000051100788c */ /* 0x000fe4000bf25270 */
[----:B------:R-:W-:Y:S02]  /*3dc0*/  USEL UR8, URZ, 0x1, UP0 ;  /* 0x000000013f087887 */ /* 0x000fe40008000000 */
[----:B------:R-:W-:-:S02]  /*3dd0*/  USEL UR16, UR16, URZ, UP0 ;  /* 0x0000003f10107287 */ /* 0x000fc40008000000 */
[----:B------:R-:W-:Y:S02]  /*3de0*/  USEL UR17, UR17, URZ, UP1 ;  /* 0x0000003f11117287 */ /* 0x000fe40008800000 */
[----:B-----5:R-:W-:Y:S01]  /*3df0*/  LOP3.LUT R227, R227, UR8, RZ, 0x3c, !PT ;  /* 0x00000008e3e37c12 */ /* 0x020fe2000f8e3cff */
[----:B------:R-:W-:Y:S01]  /*3e00*/  UMOV UR8, 0x1 ;  /* 0x0000000100087882 */ /* 0x000fe20000000000 */
[----:B------:R-:W-:Y:S08]  /*3e10*/  @P0 BRA `(.L_x_27) ;  /* 0xffffffec009c0947 */ /* 0x000ff0000383ffff */
.L_x_19:
[----:B------:R-:W-:-:S04]  /*3e20*/  UISETP.NE.AND UP0, UPT, UR6, URZ, UPT ;  /* 0x0000003f0600728c */ /* 0x000fc8000bf05270 */
[----:B------:R-:W-:-:S06]  /*3e30*/  USEL UR6, URZ, 0x1, !UP0 ;  /* 0x000000013f067887 */ /* 0x000fcc000c000000 */
[----:B------:R-:W-:-:S13]  /*3e40*/  ISETP.NE.AND P0, PT, RZ, UR6, PT ;  /* 0x00000006ff007c0c */ /* 0x000fda000bf05270 */
[----:B------:R-:W-:Y:S05]  /*3e50*/  @!P0 BRA `(.L_x_28) ;  /* 0x0000000c00dc8947 */ /* 0x000fea0003800000 */
[----:B------:R-:W3:Y:S04]  /*3e60*/  LDL.LU R227, [R1+0x74] ;  /* 0x0000740001e37983 */ /* 0x000ee80000300800 */
[----:B---3--:R3:W-:Y:S04]  /*3e70*/  STL [R1+0x88], R227 ;  /* 0x000088e301007387 */ /* 0x0087e80000100800 */
[----:B---3--:R-:W3:Y:S04]  /*3e80*/  LDL.LU R227, [R1+0x70] ;  /* 0x0000700001e37983 */ /* 0x008ee80000300800 */
        /* <DEDUP_REMOVED lines=55> */
[----:B---3--:R-:W3:Y:S01]  /*4200*/  LDL.LU R227, [R1] ;  /* 0x0000000001e37983 */ /* 0x008ee20000300800 */
[----:B------:R-:W-:-:S02]  /*4210*/  WARPGROUP.DEPBAR.LE gsb0, 0x0 ;  /* 0x00008000000079c5 */ /* 0x000fc40000010000 */
[----:B------:R-:W-:Y:S01]  /*4220*/  FADD R226, R24, R226 ;  /* 0x000000e218e27221 */ /* 0x000fe20000000000 */
        /* <DEDUP_REMOVED lines=97> */
[----:B---3--:R-:W-:-:S05]  /*4840*/  FADD R227, R122, R227 ;  /* 0x000000e37ae37221 */ /* 0x008fca0000000000 */
[----:B------:R3:W-:Y:S04]  /*4850*/  STL [R1], R227 ;  /* 0x000000e301007387 */ /* 0x0007e80000100800 */
[----:B---3--:R-:W3:Y:S02]  /*4860*/  LDL.LU R227, [R1+0xf8] ;  /* 0x0000f80001e37983 */ /* 0x008ee40000300800 */
[----:B---3--:R-:W-:-:S05]  /*4870*/  FADD R227, R123, R227 ;  /* 0x000000e37be37221 */ /* 0x008fca0000000000 */
[----:B------:R3:W-:Y:S04]  /*4880*/  STL [R1+0x4], R227 ;  /* 0x000004e301007387 */ /* 0x0007e80000100800 */
        /* <DEDUP_REMOVED lines=83> */
[----:B------:R3:W-:Y:S02]  /*4dc0*/  STL [R1+0x74], R227 ;  /* 0x000074e301007387 */ /* 0x0007e40000100800 */
.L_x_28:
[----:B------:R-:W-:Y:S02]  /*4dd0*/  WARPGROUP.DEPBAR.LE gsb0, 0x0 ;  /* 0x00008000000079c5 */ /* 0x000fe40000010000 */
[----:B------:R-:W4:Y:S02]  /*4de0*/  LDC R24, c[0x0][0x28c] ;  /* 0x0000a300ff187b82 */ /* 0x000f240000000800 */
[----:B----4-:R-:W-:-:S13]  /*4df0*/  ISETP.GE.AND P0, PT, R24, 0x1, PT ;  /* 0x000000011800780c */ /* 0x010fda0003f06270 */
[----:B------:R-:W-:Y:S05]  /*4e00*/  @!P0 BRA `(.L_x_29) ;  /* 0x0000000000488947 */ /* 0x000fea0003800000 */
[----:B------:R-:W-:-:S06]  /*4e10*/  UISETP.NE.AND UP0, UPT, UR23, 0x3, UPT ;  /* 0x000000031700788c */ /* 0x000fcc000bf05270 */
[----:B------:R-:W-:-:S13]  /*4e20*/  PLOP3.LUT P0, PT, PT, PT, UP0, 0x80, 0x0 ;  /* 0x000000000000781c */ /* 0x000fda0003f0f008 */
[----:B------:R-:W-:Y:S05]  /*4e30*/  @!P0 BRA `(.L_x_30) ;  /* 0x0000000000048947 */ /* 0x000fea0003800000 */
[----:B------:R-:W-:Y:S01]  /*4e40*/  BPT.TRAP 0x1 ;  /* 0x000000040000795c */ /* 0x000fe20000300000 */
.L_x_30:
[----:B------:R-:W-:-:S04]  /*4e50*/  UISETP.LT.AND UP0, UPT, UR12, 0x1, UPT ;  /* 0x000000010c00788c */ /* 0x000fc8000bf01270 */
[----:B------:R-:W-:Y:S02]  /*4e60*/  USEL UR8, UR12, 0x1, UP0 ;  /* 0x000000010c087887 */ /* 0x000fe40008000000 */
[----:B------:R-:W-:Y:S02]  /*4e70*/  UISETP.GT.U32.AND UP0, UPT, UR13, 0x1, UPT ;  /* 0x000000010d00788c */ /* 0x000fe4000bf04070 */
[----:B------:R-:W-:-:S04]  /*4e80*/  UIADD3 UR8, UR5, UR12, -UR8 ;  /* 0x0000000c05087290 */ /* 0x000fc8000fffe808 */
[----:B------:R-:W-:Y:S01]  /*4e90*/  UIMAD.WIDE.U32 UR6, UR8, -0x33333333, URZ ;  /* 0xcccccccd080678a5 */ /* 0x000fe2000f8e003f */
[----:B------:R-:W-:-:S03]  /*4ea0*/  PLOP3.LUT P0, PT, PT, PT, UP0, 0x80, 0x0 ;  /* 0x000000000000781c */ /* 0x000fc60003f0f008 */
[----:B------:R-:W-:-:S04]  /*4eb0*/  USHF.R.U32.HI UR6, URZ, 0x2, UR7 ;  /* 0x000000023f067899 */ /* 0x000fc80008011607 */
[----:B------:R-:W-:-:S04]  /*4ec0*/  UIMAD UR8, UR6, -0x5, UR8 ;  /* 0xfffffffb060878a4 */ /* 0x000fc8000f8e0208 */
[----:B------:R-:W-:-:S04]  /*4ed0*/  ULEA UR8, UR8, UR14, 0x3 ;  /* 0x0000000e08087291 */ /* 0x000fc8000f8e183f */
[----:B------:R-:W-:-:S04]  /*4ee0*/  UIADD3 UR8, UR8, 0x28, URZ ;  /* 0x0000002808087890 */ /* 0x000fc8000fffe03f */
[----:B------:R-:W-:-:S09]  /*4ef0*/  UPRMT UR8, URZ, 0x654, UR8 ;  /* 0x000006543f087896 */ /* 0x000fd20008000008 */
[----:B------:R-:W-:Y:S01]  /*4f00*/  SYNCS.ARRIVE.TRANS64.RED.A1T0 RZ, [UR8], RZ ;  /* 0x000000ffffff79a7 */ /* 0x000fe20008100408 */
[----:B------:R-:W-:Y:S05]  /*4f10*/  @P0 BRA `(.L_x_29) ;  /* 0x0000000000040947 */ /* 0x000fea0003800000 */
[----:B------:R-:W-:Y:S01]  /*4f20*/  BPT.TRAP 0x1 ;  /* 0x000000040000795c */ /* 0x000fe20000300000 */
.L_x_29:
[----:B------:R4:W-:Y:S01]  /*4f30*/  STL [R1+0x8c], R2 ;  /* 0x00008c0201007387 */ /* 0x0009e20000100800 */
[----:B------:R-:W0:Y:S01]  /*4f40*/  LDC R28, c[0x0][0x288] ;  /* 0x0000a200ff1c7b82 */ /* 0x000e220000000800 */
[----:B------:R-:W-:Y:S02]  /*4f50*/  UIADD3 UR9, UR12, UR5, URZ ;  /* 0x000000050c097290 */ /* 0x000fe4000fffe03f */
[----:B------:R1:W-:Y:S01]  /*4f60*/  STL [R1+0x88], R0 ;  /* 0x0000880001007387 */ /* 0x0003e20000100800 */
[----:B------:R-:W-:Y:S01]  /*4f70*/  USHF.R.S32.HI UR10, URZ, 0x1f, UR22 ;  /* 0x0000001f3f0a7899 */ /* 0x000fe20008011416 */
[----:B------:R-:W-:Y:S01]  /*4f80*/  ULDC.64 UR14, c[0x0][0x5d0] ;  /* 0x00017400000e7ab9 */ /* 0x000fe20000000a00 */
[----:B------:R-:W-:Y:S01]  /*4f90*/  ULDC UR11, c[0x0][0x284] ;  /* 0x0000a100000b7ab9 */ /* 0x000fe20000000800 */
[----:B----4-:R-:W4:Y:S01]  /*4fa0*/  S2R R2, SR_TID.X ;  /* 0x0000000000027919 */ /* 0x010f220000002100 */
[----:B-1----:R-:W2:Y:S04]  /*4fb0*/  LDL.LU R0, [R1+0x80] ;  /* 0x0000800001007983 */ /* 0x002ea80000300800 */
[----:B---3--:R-:W3:Y:S01]  /*4fc0*/  LDL.LU R227, [R1+0x84] ;  /* 0x0000840001e37983 */ /* 0x008ee20000300800 */
[----:B------:R-:W-:-:S02]  /*4fd0*/  UISETP.GT.U32.AND UP0, UPT, UR9, 0x4, UPT ;  /* 0x000000040900788c */ /* 0x000fc4000bf04070 */
[----:B------:R-:W-:Y:S01]  /*4fe0*/  UISETP.GE.U32.AND UP1, UPT, UR12, 0x5, UPT ;  /* 0x000000050c00788c */ /* 0x000fe2000bf26070 */
[--C-:B----4-:R-:W-:Y:S02]  /*4ff0*/  SHF.R.U32.HI R24, RZ, 0x2, R2.reuse ;  /* 0x00000002ff187819 */ /* 0x110fe40000011602 */
[----:B------:R-:W-:Y:S02]  /*5000*/  LOP3.LUT R26, R2, 0x60, RZ, 0xc0, !PT ;  /* 0x00000060021a7812 */ /* 0x000fe400078ec0ff */
[----:B------:R-:W-:Y:S02]  /*5010*/  SHF.R.U32.HI R27, RZ, 0x7, R2 ;  /* 0x00000007ff1b7819 */ /* 0x000fe40000011602 */
[----:B------:R-:W-:Y:S02]  /*5020*/  LOP3.LUT R25, R24, 0x7, RZ, 0xc0, !PT ;  /* 0x0000000718197812 */ /* 0x000fe400078ec0ff */
[----:B------:R-:W-:Y:S02]  /*5030*/  SHF.R.U32.HI R26, RZ, 0x1, R26 ;  /* 0x00000001ff1a7819 */ /* 0x000fe4000001161a */
[----:B------:R-:W-:-:S02]  /*5040*/  LOP3.LUT R24, R27, 0x1, RZ, 0xc0, !PT ;  /* 0x000000011b187812 */ /* 0x000fc400078ec0ff */
[----:B------:R-:W-:-:S03]  /*5050*/  IADD3 R29, RZ, -R26, -R25 ;  /* 0x8000001aff1d7210 */ /* 0x000fc60007ffe819 */
[C---:B------:R-:W-:Y:S02]  /*5060*/  IMAD.SHL.U32 R30, R24.reuse, 0x40, RZ ;  /* 0x00000040181e7824 */ /* 0x040fe400078e00ff */
[----:B------:R-:W-:Y:S02]  /*5070*/  IMAD R29, R24, -0x40, R29 ;  /* 0xffffffc0181d7824 */ /* 0x000fe400078e021d */
[----:B------:R-:W-:Y:S01]  /*5080*/  IMAD.SHL.U32 R24, R2, 0x2, RZ ;  /* 0x0000000202187824 */ /* 0x000fe200078e00ff */
[----:B------:R-:W-:-:S04]  /*5090*/  LOP3.LUT R27, R30, 0x40, R25, 0xe2, !PT ;  /* 0x000000401e1b7812 */ /* 0x000fc800078ee219 */
[----:B------:R-:W-:Y:S02]  /*50a0*/  LOP3.LUT R30, R24, 0x6, RZ, 0xc0, !PT ;  /* 0x00000006181e7812 */ /* 0x000fe400078ec0ff */
[----:B------:R-:W-:Y:S02]  /*50b0*/  LOP3.LUT R24, R2, 0x3, RZ, 0xc0, !PT ;  /* 0x0000000302187812 */ /* 0x000fe400078ec0ff */
[----:B------:R1:W5:Y:S01]  /*50c0*/  LDL.LU R2, [R1+0x8c] ;  /* 0x00008c0001027983 */ /* 0x0003620000300800 */
[----:B------:R-:W-:Y:S01]  /*50d0*/  UIMAD.WIDE.U32 UR6, UR9, -0x33333333, URZ ;  /* 0xcccccccd090678a5 */ /* 0x000fe2000f8e003f */
[----:B--2---:R-:W-:Y:S01]  /*50e0*/  PRMT R30, R30, 0x6540, R0 ;  /* 0x000065401e1e7816 */ /* 0x004fe20000000000 */
[----:B------:R-:W-:Y:S02]  /*50f0*/  IMAD.SHL.U32 R35, R0, 0x100, RZ ;  /* 0x0000010000237824 */ /* 0x000fe400078e00ff */
[----:B------:R1:W5:Y:S01]  /*5100*/  LDL.LU R0, [R1+0x88] ;  /* 0x0000880001007983 */ /* 0x0003620000300800 */
[----:B0-----:R-:W-:Y:S01]  /*5110*/  IMAD R34, R24, -0x2, R28 ;  /* 0xfffffffe18227824 */ /* 0x001fe200078e021c */
[----:B------:R-:W-:Y:S01]  /*5120*/  UIMAD UR5, UR10, UR14, URZ ;  /* 0x0000000e0a0572a4 */ /* 0x000fe2000f8e023f */
[----:B------:R-:W-:Y:S01]  /*5130*/  ISETP.GE.AND P0, PT, R35, R28, PT ;  /* 0x0000001c2300720c */ /* 0x000fe20003f06270 */
[C---:B---3--:R-:W-:Y:S01]  /*5140*/  IMAD.SHL.U32 R28, R227.reuse, 0x80, RZ ;  /* 0x00000080e31c7824 */ /* 0x048fe200078e00ff */
[----:B------:R-:W-:Y:S01]  /*5150*/  UISETP.LT.U32.AND UP0, UPT, UR12, 0x5, UP0 ;  /* 0x000000050c00788c */ /* 0x000fe20008701070 */
[--C-:B------:R-:W-:Y:S01]  /*5160*/  SHF.R.S32.HI R31, RZ, 0x1f, R30.reuse ;  /* 0x0000001fff1f7819 */ /* 0x100fe2000001141e */
[----:B------:R-:W-:Y:S01]  /*5170*/  UIMAD UR8, UR22, UR15, UR5 ;  /* 0x0000000f160872a4 */ /* 0x000fe2000f8e0205 */
[----:B------:R-:W-:Y:S01]  /*5180*/  IMAD.U32 R25, RZ, RZ, UR14 ;  /* 0x0000000eff197e24 */ /* 0x000fe2000f8e00ff */
[C---:B------:R-:W-:Y:S01]  /*5190*/  ISETP.GE.OR P0, PT, R28.reuse, UR11, P0 ;  /* 0x0000000b1c007c0c */ /* 0x040fe20008706670 */
[----:B------:R-:W-:Y:S01]  /*51a0*/  USEL UR5, URZ, 0x1, !UP0 ;  /* 0x000000013f057887 */ /* 0x000fe2000c000000 */
[----:B------:R-:W-:Y:S01]  /*51b0*/  IMAD.WIDE R32, R227, 0x80, RZ ;  /* 0x00000080e3207825 */ /* 0x000fe200078e02ff */
[----:B------:R-:W-:Y:S01]  /*51c0*/  USHF.R.U32.HI UR6, URZ, 0x2, UR7 ;  /* 0x000000023f067899 */ /* 0x000fe20008011607 */
[----:B------:R-:W-:Y:S01]  /*51d0*/  IADD3 R38, -R28, UR11, R29 ;  /* 0x0000000b1c267c10 */ /* 0x000fe2000fffe11d */
[----:B------:R-:W-:Y:S01]  /*51e0*/  ULOP3.LUT UR4, UR4, UR5, URZ, 0x3c, !UPT ;  /* 0x0000000504047292 */ /* 0x000fe2000f8e3c3f */
[----:B------:R-:W-:Y:S01]  /*51f0*/  IMAD.WIDE.U32 R24, R25, UR22, R30 ;  /* 0x0000001619187c25 */ /* 0x000fe2000f8e001e */
[----:B------:R-:W-:Y:S01]  /*5200*/  UIMAD UR5, UR6, -0x5, UR9 ;  /* 0xfffffffb060578a4 */ /* 0x000fe2000f8e0209 */
[----:B------:R-:W-:Y:S01]  /*5210*/  LOP3.LUT R39, R32, R27, R26, 0xfe, !PT ;  /* 0x0000001b20277212 */ /* 0x000fe200078efe1a */
[----:B------:R-:W-:Y:S01]  /*5220*/  @UP1 ULOP3.LUT UR4, UR4, 0x1, UR6, 0x78, !UPT ;  /* 0x0000000104041892 */ /* 0x000fe2000f8e7806 */
[----:B------:R-:W-:-:S02]  /*5230*/  VIADD R25, R25, UR8 ;  /* 0x0000000819197c36 */ /* 0x000fc40008000000 */
[----:B------:R-:W-:Y:S02]  /*5240*/  IMAD.IADD R35, R34, 0x1, -R35 ;  /* 0x0000000122237824 */ /* 0x000fe400078e0a23 */
[----:B------:R-:W-:Y:S01]  /*5250*/  IMAD.MOV.U32 R34, RZ, RZ, -0x1 ;  /* 0xffffffffff227424 */ /* 0x000fe200078e00ff */
[----:B-1----:R-:W-:Y:S06]  /*5260*/  @P0 BRA `(.L_x_31) ;  /* 0x0000008c00980947 */ /* 0x002fec0003800000 */
[----:B------:R-:W0:Y:S01]  /*5270*/  LDC.64 R28, c[0x0][0x5c8] ;  /* 0x00017200ff1c7b82 */ /* 0x000e220000000a00 */
[----:B------:R-:W-:Y:S01]  /*5280*/  ULDC.64 UR6, c[0x0][0x5c0] ;  /* 0x0001700000067ab9 */ /* 0x000fe20000000a00 */
[----:B------:R-:W-:Y:S01]  /*5290*/  BSSY B0, `(.L_x_31) ;  /* 0x00008e3000007945 */ /* 0x000fe20003800000 */
[-C--:B0-----:R-:W-:Y:S02]  /*52a0*/  IMAD R26, R33, R28.reuse, RZ ;  /* 0x0000001c211a7224 */ /* 0x081fe400078e02ff */
[----:B------:R-:W-:-:S04]  /*52b0*/  IMAD.WIDE.U32 R24, R39, R28, R24 ;  /* 0x0000001c27187225 */ /* 0x000fc800078e0018 */
[----:B------:R-:W-:Y:S01]  /*52c0*/  IMAD R27, R39, R29, R26 ;  /* 0x0000001d271b7224 */ /* 0x000fe200078e021a */
[----:B------:R-:W-:Y:S02]  /*52d0*/  LEA R26, P0, R28, R24, 0x3 ;  /* 0x000000181c1a7211 */ /* 0x000fe400078018ff */
[----:B------:R-:W-:Y:S01]  /*52e0*/  IADD3 R24, P1, R24, UR6, RZ ;  /* 0x0000000618187c10 */ /* 0x000fe2000ff3e0ff */
[----:B------:R-:W-:Y:S01]  /*52f0*/  IMAD.IADD R27, R25, 0x1, R27 ;  /* 0x00000001191b7824 */ /* 0x000fe200078e021b */
[----:B------:R-:W-:-:S04]  /*5300*/  IADD3 R26, P3, R26, UR6, RZ ;  /* 0x000000061a1a7c10 */ /* 0x000fc8000ff7e0ff */
[----:B------:R-:W-:Y:S02]  /*5310*/  LEA.HI.X R28, R28, R27, R29, 0x3, P0 ;  /* 0x0000001b1c1c7211 */ /* 0x000fe400000f1c1d */
[----:B------:R-:W-:Y:S02]  /*5320*/  FSETP.NEU.AND P0, PT, RZ, UR21, PT ;  /* 0x00000015ff007c0b */ /* 0x000fe4000bf0d000 */
[----:B------:R-:W-:Y:S02]  /*5330*/  IADD3.X R25, R27, UR7, RZ, P1, !PT ;  /* 0x000000071b197c10 */ /* 0x000fe40008ffe4ff */
[----:B------:R-:W-:-:S09]  /*5340*/  IADD3.X R27, R28, UR7, RZ, P3, !PT ;  /* 0x000000071c1b7c10 */ /* 0x000fd20009ffe4ff */
[----:B------:R-:W-:Y:S05]  /*5350*/  @!P0 BRA `(.L_x_32) ;  /* 0x0000006800d88947 */ /* 0x000fea0003800000 */
[----:B------:R-:W-:Y:S01]  /*5360*/  ULDC.64 UR8, c[0x0][0x5b8] ;  /* 0x00016e0000087ab9 */ /* 0x000fe20000000a00 */
[----:B------:R-:W-:Y:S01]  /*5370*/  ISETP.GE.AND P0, PT, R38, 0x1, PT ;  /* 0x000000012600780c */ /* 0x000fe20003f06270 */
[----:B------:R-:W-:Y:S02]  /*5380*/  UIMAD UR6, UR10, UR8, URZ ;  /* 0x000000080a0672a4 */ /* 0x000fe4000f8e023f */
[----:B------:R-:W-:Y:S01]  /*5390*/  IMAD.U32 R29, RZ, RZ, UR8 ;  /* 0x00000008ff1d7e24 */ /* 0x000fe2000f8e00ff */
[----:B------:R-:W-:Y:S01]  /*53a0*/  BSSY B1, `(.L_x_33) ;  /* 0x000000f000017945 */ /* 0x000fe20003800000 */
[----:B------:R-:W-:Y:S01]  /*53b0*/  ISETP.LT.OR P4, PT, R35, 0x1, !P0 ;  /* 0x000000012300780c */ /* 0x000fe20004781670 */
[----:B------:R-:W-:Y:S02]  /*53c0*/  UIMAD UR6, UR22, UR9, UR6 ;  /* 0x00000009160672a4 */ /* 0x000fe4000f8e0206 */
[----:B------:R-:W-:Y:S01]  /*53d0*/  IMAD.WIDE.U32 R30, R29, UR22, R30 ;  /* 0x000000161d1e7c25 */ /* 0x000fe2000f8e001e */
[----:B------:R-:W-:-:S03]  /*53e0*/  ULDC.64 UR8, c[0x0][0x5a8] ;  /* 0x00016a0000087ab9 */ /* 0x000fc60000000a00 */
[----:B------:R-:W-:Y:S01]  /*53f0*/  VIADD R31, R31, UR6 ;  /* 0x000000061f1f7c36 */ /* 0x000fe20008000000 */
[----:B------:R-:W-:Y:S02]  /*5400*/  ULDC.64 UR6, c[0x0][0x5b0] ;  /* 0x00016c0000067ab9 */ /* 0x000fe40000000a00 */
[----:B------:R-:W-:Y:S02]  /*5410*/  IMAD R36, R33, UR6, RZ ;  /* 0x0000000621247c24 */ /* 0x000fe4000f8e02ff */
[----:B------:R-:W-:-:S04]  /*5420*/  IMAD.WIDE.U32 R28, R39, UR6, R30 ;  /* 0x00000006271c7c25 */ /* 0x000fc8000f8e001e */
[--C-:B------:R-:W-:Y:S01]  /*5430*/  IMAD R37, R39, UR7, R36.reuse ;  /* 0x0000000727257c24 */ /* 0x100fe2000f8e0224 */
[----:B------:R-:W-:Y:S02]  /*5440*/  IADD3 R28, P1, R28, UR8, RZ ;  /* 0x000000081c1c7c10 */ /* 0x000fe4000ff3e0ff */
[----:B------:R-:W-:Y:S02]  /*5450*/  PRMT R36, RZ, 0x7610, R36 ;  /* 0x00007610ff247816 */ /* 0x000fe40000000024 */
[----:B------:R-:W-:Y:S01]  /*5460*/  IADD3.X R29, R29, UR9, R37, P1, !PT ;  /* 0x000000091d1d7c10 */ /* 0x000fe20008ffe425 */
[----:B------:R-:W-:Y:S08]  /*5470*/  @P4 BRA `(.L_x_34) ;  /* 0x0000000000044947 */ /* 0x000ff00003800000 */
[----:B------:R0:W5:Y:S02]  /*5480*/  LDG.E.U8 R36, desc[UR18][R28.64] ;  /* 0x000000121c247981 */ /* 0x000164000c1e1100 */
.L_x_34:
[----:B------:R-:W-:Y:S05]  /*5490*/  BSYNC B1 ;  /* 0x0000000000017941 */ /* 0x000fea0003800000 */
.L_x_33:
[----:B-----5:R-:W-:Y:S01]  /*54a0*/  LOP3.LUT R36, R36, 0xff, RZ, 0xc0, !PT ;  /* 0x000000ff24247812 */ /* 0x020fe200078ec0ff */
[----:B------:R-:W-:Y:S01]  /*54b0*/  BSSY B1, `(.L_x_35) ;  /* 0x000000b000017945 */ /* 0x000fe20003800000 */
[----:B------:R-:W-:Y:S02]  /*54c0*/  ISETP.LT.OR P3, PT, R35, 0x2, !P0 ;  /* 0x000000022300780c */ /* 0x000fe40004761670 */
[----:B------:R-:W-:-:S05]  /*54d0*/  F2FP.F16.E4M3.UNPACK_B R36, R36 ;  /* 0x00000024ff24723e */ /* 0x000fca00020006ff */
[----:B------:R-:W-:-:S05]  /*54e0*/  HADD2.F32 R36, -RZ, R36.H0_H0 ;  /* 0x20000024ff247230 */ /* 0x000fca0000004100 */
[----:B------:R-:W-:Y:S01]  /*54f0*/  FMUL R37, R36, UR21 ;  /* 0x0000001524257c20 */ /* 0x000fe20008400000 */
[----:B------:R-:W-:-:S03]  /*5500*/  PRMT R36, RZ, 0x7610, R36 ;  /* 0x00007610ff247816 */ /* 0x000fc60000000024 */
[----:B------:R-:W-:-:S05]  /*5510*/  FFMA R37, R226, UR20, R37 ;  /* 0x00000014e2257c23 */ /* 0x000fca0008000025 */
[----:B------:R-:W-:-:S05]  /*5520*/  F2FP.SATFINITE.E4M3.F32.PACK_AB_MERGE_C R37, RZ, R37, RZ ;  /* 0x00000025ff25723e */ /* 0x000fca00048070ff */
[----:B------:R1:W-:Y:S01]  /*5530*/  @!P4 STG.E.U8 desc[UR18][R24.64], R37 ;  /* 0x000000251800c986 */ /* 0x0003e2000c101112 */
[----:B------:R-:W-:Y:S05]  /*5540*/  @P3 BRA `(.L_x_36) ;  /* 0x0000000000043947 */ /* 0x000fea0003800000 */
[----:B------:R2:W5:Y:S02]  /*5550*/  LDG.E.U8 R36, desc[UR18][R28.64+0x1] ;  /* 0x000001121c247981 */ /* 0x000564000c1e1100 */
.L_x_36:
[----:B------:R-:W-:Y:S05]  /*5560*/  BSYNC B1 ;  /* 0x0000000000017941 */ /* 0x000fea0003800000 */
.L_x_35:
[----:B-----5:R-:W-:Y:S01]  /*5570*/  LOP3.LUT R36, R36, 0xff, RZ, 0xc0, !PT ;  /* 0x000000ff24247812 */ /* 0x020fe200078ec0ff */
[----:B------:R-:W-:Y:S01]  /*5580*/  BSSY B1, `(.L_x_37) ;  /* 0x0000013000017945 */ /* 0x000fe20003800000 */
[----:B-1----:R-:W-:Y:S02]  /*5590*/  IADD3 R37, P1, R39, 0x8, RZ ;  /* 0x0000000827257810 */ /* 0x002fe40007f3e0ff */
[----:B------:R-:W-:-:S03]  /*55a0*/  F2FP.F16.E4M3.UNPACK_B R36, R36 ;  /* 0x00000024ff24723e */ /* 0x000fc600020006ff */
[----:B------:R-:W-:Y:S01]  /*55b0*/  IMAD.X R32, RZ, RZ, R33, P1 ;  /* 0x000000ffff207224 */ /* 0x000fe200008e0621 */
[----:B------:R-:W-:Y:S01]  /*55c0*/  ISETP.GE.AND P1, PT, R38, 0x9, PT ;  /* 0x000000092600780c */ /* 0x000fe20003f26270 */
[----:B------:R-:W-:Y:S02]  /*55d0*/  HADD2.F32 R36, -RZ, R36.H0_H0 ;  /* 0x20000024ff247230 */ /* 0x000fe40000004100 */
[----:B------:R-:W-:Y:S01]  /*55e0*/  IMAD R32, R32, UR6, RZ ;  /* 0x0000000620207c24 */ /* 0x000fe2000f8e02ff */
[----:B------:R-:W-:Y:S01]  /*55f0*/  ISETP.LT.OR P5, PT, R35, 0x1, !P1 ;  /* 0x000000012300780c */ /* 0x000fe20004fa1670 */
[----:B------:R-:W-:-:S04]  /*5600*/  IMAD.WIDE.U32 R30, R37, UR6, R30 ;  /* 0x00000006251e7c25 */ /* 0x000fc8000f8e001e */
[----:B------:R-:W-:Y:S01]  /*5610*/  FMUL R36, R36, UR21 ;  /* 0x0000001524247c20 */ /* 0x000fe20008400000 */
[----:B------:R-:W-:-:S03]  /*5620*/  IMAD R37, R37, UR7, R32 ;  /* 0x0000000725257c24 */ /* 0x000fc6000f8e0220 */
[----:B------:R-:W-:Y:S01]  /*5630*/  FFMA R36, R225, UR20, R36 ;  /* 0x00000014e1247c23 */ /* 0x000fe20008000024 */
[----:B------:R-:W-:Y:S02]  /*5640*/  IADD3 R30, P4, R30, UR8, RZ ;  /* 0x000000081e1e7c10 */ /* 0x000fe4000ff9e0ff */
[----:B------:R-:W-:Y:S02]  /*5650*/  PRMT R32, RZ, 0x7610, R32 ;  /* 0x00007610ff207816 */ /* 0x000fe40000000020 */
[----:B------:R-:W-:Y:S02]  /*5660*/  F2FP.SATFINITE.E4M3.F32.PACK_AB_MERGE_C R33, RZ, R36, RZ ;  /* 0x00000024ff21723e */ /* 0x000fe400048070ff */
[----:B------:R-:W-:-:S03]  /*5670*/  IADD3.X R31, R31, UR9, R37, P4, !PT ;  /* 0x000000091f1f7c10 */ /* 0x000fc6000a7fe425 */
[----:B------:R1:W-:Y:S01]  /*5680*/  @!P3 STG.E.U8 desc[UR18][R24.64+0x1], R33 ;  /* 0x000001211800b986 */ /* 0x0003e2000c101112 */
[----:B------:R-:W-:Y:S05]  /*5690*/  @P5 BRA `(.L_x_38) ;  /* 0x0000000000045947 */ /* 0x000fea0003800000 */
[----:B------:R3:W5:Y:S02]  /*56a0*/  LDG.E.U8 R32, desc[UR18][R30.64] ;  /* 0x000000121e207981 */ /* 0x000764000c1e1100 */
.L_x_38:
[----:B------:R-:W-:Y:S05]  /*56b0*/  BSYNC B1 ;  /* 0x0000000000017941 */ /* 0x000fea0003800000 */
.L_x_37:
[----:B-----5:R-:W-:Y:S01]  /*56c0*/  LOP3.LUT R32, R32, 0xff, RZ, 0xc0, !PT ;  /* 0x000000ff20207812 */ /* 0x020fe200078ec0ff */
[----:B------:R-:W-:Y:S01]  /*56d0*/  BSSY B1, `(.L_x_39) ;  /* 0x000000b000017945 */ /* 0x000fe20003800000 */
[----:B------:R-:W-:Y:S02]  /*56e0*/  ISETP.LT.OR P3, PT, R35, 0x2, !P1 ;  /* 0x000000022300780c */ /* 0x000fe40004f61670 */
[----:B------:R-:W-:-:S05]  /*56f0*/  F2FP.F16.E4M3.UNPACK_B R32, R32 ;  /* 0x00000020ff20723e */ /* 0x000fca00020006ff */
[----:B------:R-:W-:-:S05]  /*5700*/  HADD2.F32 R32, -RZ, R32.H0_H0 ;  /* 0x20000020ff207230 */ /* 0x000fca0000004100 */
[----:B-1----:R-:W-:Y:S01]  /*5710*/  FMUL R33, R32, UR21 ;  /* 0x0000001520217c20 */ /* 0x002fe20008400000 */
[----:B------:R-:W-:-:S03]  /*5720*/  PRMT R32, RZ, 0x7610, R32 ;  /* 0x00007610ff207816 */ /* 0x000fc60000000020 */
[----:B------:R-:W-:-:S05]  /*5730*/  FFMA R33, R224, UR20, R33 ;  /* 0x00000014e0217c23 */ /* 0x000fca0008000021 */
[----:B------:R-:W-:-:S05]  /*5740*/  F2FP.SATFINITE.E4M3.F32.PACK_AB_MERGE_C R33, RZ, R33, RZ ;  /* 0x00000021ff21723e */ /* 0x000fca00048070ff */
[----:B------:R1:W-:Y:S01]  /*5750*/  @!P5 STG.E.U8 desc[UR18][R26.64], R33 ;  /* 0x000000211a00d986 */ /* 0x0003e2000c101112 */
[----:B------:R-:W-:Y:S05]  /*5760*/  @P3 BRA `(.L_x_40) ;  /* 0x0000000000043947 */ /* 0x000fea0003800000 */
[----:B------:R4:W5:Y:S02]  /*5770*/  LDG.E.U8 R32, desc[UR18][R30.64+0x1] ;  /* 0x000001121e207981 */ /* 0x000964000c1e1100 */
.L_x_40:
[----:B------:R-:W-:Y:S05]  /*5780*/  BSYNC B1 ;  /* 0x0000000000017941 */ /* 0x000fea0003800000 */
.L_x_39:
[----:B-----5:R-:W-:Y:S01]  /*5790*/  LOP3.LUT R32, R32, 0xff, RZ, 0xc0, !PT ;  /* 0x000000ff20207812 */ /* 0x020fe200078ec0ff */
[----:B------:R-:W-:Y:S01]  /*57a0*/  BSSY B1, `(.L_x_41) ;  /* 0x000000b000017945 */ /* 0x000fe20003800000 */
[----:B------:R-:W-:Y:S02]  /*57b0*/  ISETP.LT.OR P4, PT, R35, 0x9, !P0 ;  /* 0x000000092300780c */ /* 0x000fe40004781670 */
[----:B------:R-:W-:-:S05]  /*57c0*/  F2FP.F16.E4M3.UNPACK_B R32, R32 ;  /* 0x00000020ff20723e */ /* 0x000fca00020006ff */
[----:B------:R-:W-:-:S05]  /*57d0*/  HADD2.F32 R32, -RZ, R32.H0_H0 ;  /* 0x20000020ff207230 */ /* 0x000fca0000004100 */
[----:B------:R-:W-:-:S04]  /*57e0*/  FMUL R32, R32, UR21 ;  /* 0x0000001520207c20 */ /* 0x000fc80008400000 */
[----:B------:R-:W-:-:S05]  /*57f0*/  FFMA R32, R223, UR20, R32 ;  /* 0x00000014df207c23 */ /* 0x000fca0008000020 */
[----:B-1----:R-:W-:Y:S02]  /*5800*/  F2FP.SATFINITE.E4M3.F32.PACK_AB_MERGE_C R33, RZ, R32, RZ ;  /* 0x00000020ff21723e */ /* 0x002fe400048070ff */
[----:B------:R-:W-:-:S03]  /*5810*/  PRMT R32, RZ, 0x7610, R32 ;  /* 0x00007610ff207816 */ /* 0x000fc60000000020 */
[----:B------:R1:W-:Y:S01]  /*5820*/  @!P3 STG.E.U8 desc[UR18][R26.64+0x1], R33 ;  /* 0x000001211a00b986 */ /* 0x0003e2000c101112 */
[----:B------:R-:W-:Y:S05]  /*5830*/  @P4 BRA `(.L_x_42) ;  /* 0x0000000000044947 */ /* 0x000fea0003800000 */
[----:B------:R0:W5:Y:S02]  /*5840*/  LDG.E.U8 R32, desc[UR18][R28.64+0x8] ;  /* 0x000008121c207981 */ /* 0x000164000c1e1100 */
.L_x_42:
[----:B------:R-:W-:Y:S05]  /*5850*/  BSYNC B1 ;  /* 0x0000000000017941 */ /* 0x000fea0003800000 */
.L_x_41:
        /* <DEDUP_REMOVED lines=12> */
.L_x_44:
[----:B------:R-:W-:Y:S05]  /*5920*/  BSYNC B1 ;  /* 0x0000000000017941 */ /* 0x000fea0003800000 */
.L_x_43:
        /* <DEDUP_REMOVED lines=12> */
.L_x_46:
[----:B------:R-:W-:Y:S05]  /*59f0*/  BSYNC B1 ;  /* 0x0000000000017941 */ /* 0x000fea0003800000 */
.L_x_45:
        /* <DEDUP_REMOVED lines=12> */
.L_x_48:
[----:B------:R-:W-:Y:S05]  /*5ac0*/  BSYNC B1 ;  /* 0x0000000000017941 */ /* 0x000fea0003800000 */
.L_x_47:
        /* <DEDUP_REMOVED lines=12> */
.L_x_50:
[----:B------:R-:W-:Y:S05]  /*5b90*/  BSYNC B1 ;  /* 0x0000000000017941 */ /* 0x000fea0003800000 */
.L_x_49:
        /* <DEDUP_REMOVED lines=12> */
.L_x_52:
[----:B------:R-:W-:Y:S05]  /*5c60*/  BSYNC B1 ;  /* 0x0000000000017941 */ /* 0x000fea0003800000 */
.L_x_51:
        /* <DEDUP_REMOVED lines=12> */
.L_x_54:
[----:B------:R-:W-:Y:S05]  /*5d30*/  BSYNC B1 ;  /* 0x0000000000017941 */ /* 0x000fea0003800000 */
.L_x_53:
        /* <DEDUP_REMOVED lines=12> */
.L_x_56:
[----:B------:R-:W-:Y:S05]  /*5e00*/  BSYNC B1 ;  /* 0x0000000000017941 */ /* 0x000fea0003800000 */
.L_x_55:
        /* <DEDUP_REMOVED lines=12> */
.L_x_58:
[----:B------:R-:W-:Y:S05]  /*5ed0*/  BSYNC B1 ;  /* 0x0000000000017941 */ /* 0x000fea0003800000 */
.L_x_57:
        /* <DEDUP_REMOVED lines=12> */
.L_x_60:
[----:B------:R-:W-:Y:S05]  /*5fa0*/  BSYNC B1 ;  /* 0x0000000000017941 */ /* 0x000fea0003800000 */
.L_x_59:
        /* <DEDUP_REMOVED lines=12> */
.L_x_62:
[----:B------:R-:W-:Y:S05]  /*6070*/  BSYNC B1 ;  /* 0x0000000000017941 */ /* 0x000fea0003800000 */
.L_x_61:
        /* <DEDUP_REMOVED lines=12> */
.L_x_64:
[----:B------:R-:W-:Y:S05]  /*6140*/  BSYNC B1 ;  /* 0x0000000000017941 */ /* 0x000fea0003800000 */
.L_x_63:
        /* <DEDUP_REMOVED lines=12> */
.L_x_66:
[----:B------:R-:W-:Y:S05]  /*6210*/  BSYNC B1 ;  /* 0x0000000000017941 */ /* 0x000fea0003800000 */
.L_x_65:
        /* <DEDUP_REMOVED lines=12> */
.L_x_68:
[----:B------:R-:W-:Y:S05]  /*62e0*/  BSYNC B1 ;  /* 0x0000000000017941 */ /* 0x000fea0003800000 */
.L_x_67:
        /* <DEDUP_REMOVED lines=12> */
.L_x_70:
[----:B------:R-:W-:Y:S05]  /*63b0*/  BSYNC B1 ;  /* 0x0000000000017941 */ /* 0x000fea0003800000 */
.L_x_69:
        /* <DEDUP_REMOVED lines=12> */
.L_x_72:
[----:B------:R-:W-:Y:S05]  /*6480*/  BSYNC B1 ;  /* 0x0000000000017941 */ /* 0x000fea0003800000 */
.L_x_71:
        /* <DEDUP_REMOVED lines=12> */
.L_x_74:
[----:B------:R-:W-:Y:S05]  /*6550*/  BSYNC B1 ;  /* 0x0000000000017941 */ /* 0x000fea0003800000 */
.L_x_73:
        /* <DEDUP_REMOVED lines=12> */
.L_x_76:
[----:B------:R-:W-:Y:S05]  /*6620*/  BSYNC B1 ;  /* 0x0000000000017941 */ /* 0x000fea0003800000 */
.L_x_75:
        /* <DEDUP_REMOVED lines=12> */
.L_x_78:
[----:B------:R-:W-:Y:S05]  /*66f0*/  BSYNC B1 ;  /* 0x0000000000017941 */ /* 0x000fea0003800000 */
.L_x_77:
        /* <DEDUP_REMOVED lines=12> */
.L_x_80:
[----:B------:R-:W-:Y:S05]  /*67c0*/  BSYNC B1 ;  /* 0x0000000000017941 */ /* 0x000fea0003800000 */
.L_x_79:
        /* <DEDUP_REMOVED lines=12> */
.L_x_82:
[----:B------:R-:W-:Y:S05]  /*6890*/  BSYNC B1 ;  /* 0x0000000000017941 */ /* 0x000fea0003800000 */
.L_x_81:
        /* <DEDUP_REMOVED lines=12> */
.L_x_84:
[----:B------:R-:W-:Y:S05]  /*6960*/  BSYNC B1 ;  /* 0x0000000000017941 */ /* 0x000fea0003800000 */
.L_x_83:
        /* <DEDUP_REMOVED lines=12> */
.L_x_86:
[----:B------:R-:W-:Y:S05]  /*6a30*/  BSYNC B1 ;  /* 0x0000000000017941 */ /* 0x000fea0003800000 */
.L_x_85:
        /* <DEDUP_REMOVED lines=12> */
.L_x_88:
[----:B------:R-:W-:Y:S05]  /*6b00*/  BSYNC B1 ;  /* 0x0000000000017941 */ /* 0x000fea0003800000 */
.L_x_87:
        /* <DEDUP_REMOVED lines=12> */
.L_x_90:
[----:B------:R-:W-:Y:S05]  /*6bd0*/  BSYNC B1 ;  /* 0x0000000000017941 */ /* 0x000fea0003800000 */
.L_x_89:
        /* <DEDUP_REMOVED lines=12> */
.L_x_92:
[----:B------:R-:W-:Y:S05]  /*6ca0*/  BSYNC B1 ;  /* 0x0000000000017941 */ /* 0x000fea0003800000 */
.L_x_91:
        /* <DEDUP_REMOVED lines=12> */
.L_x_94:
[----:B------:R-:W-:Y:S05]  /*6d70*/  BSYNC B1 ;  /* 0x0000000000017941 */ /* 0x000fea0003800000 */
.L_x_93:
        /* <DEDUP_REMOVED lines=12> */
.L_x_96:
[----:B------:R-:W-:Y:S05]  /*6e40*/  BSYNC B1 ;  /* 0x0000000000017941 */ /* 0x000fea0003800000 */
.L_x_95:
        /* <DEDUP_REMOVED lines=12> */
.L_x_98:
[----:B------:R-:W-:Y:S05]  /*6f10*/  BSYNC B1 ;  /* 0x0000000000017941 */ /* 0x000fea0003800000 */
.L_x_97:
        /* <DEDUP_REMOVED lines=12> */
.L_x_100:
[----:B------:R-:W-:Y:S05]  /*6fe0*/  BSYNC B1 ;  /* 0x0000000000017941 */ /* 0x000fea0003800000 */
.L_x_99:
        /* <DEDUP_REMOVED lines=12> */
.L_x_102:
[----:B------:R-:W-:Y:S05]  /*70b0*/  BSYNC B1 ;  /* 0x0000000000017941 */ /* 0x000fea0003800000 */
.L_x_101:
        /* <DEDUP_REMOVED lines=12> */
.L_x_104:
[----:B------:R-:W-:Y:S05]  /*7180*/  BSYNC B1 ;  /* 0x0000000000017941 */ /* 0x000fea0003800000 */
.L_x_103:
        /* <DEDUP_REMOVED lines=12> */
.L_x_106:
[----:B------:R-:W-:Y:S05]  /*7250*/  BSYNC B1 ;  /* 0x0000000000017941 */ /* 0x000fea0003800000 */
.L_x_105:
        /* <DEDUP_REMOVED lines=12> */
.L_x_108:
[----:B------:R-:W-:Y:S05]  /*7320*/  BSYNC B1 ;  /* 0x0000000000017941 */ /* 0x000fea0003800000 */
.L_x_107:
        /* <DEDUP_REMOVED lines=12> */
.L_x_110:
[----:B------:R-:W-:Y:S05]  /*73f0*/  BSYNC B1 ;  /* 0x0000000000017941 */ /* 0x000fea0003800000 */
.L_x_109:
        /* <DEDUP_REMOVED lines=12> */
.L_x_112:
[----:B------:R-:W-:Y:S05]  /*74c0*/  BSYNC B1 ;  /* 0x0000000000017941 */ /* 0x000fea0003800000 */
.L_x_111:
        /* <DEDUP_REMOVED lines=12> */
.L_x_114:
[----:B------:R-:W-:Y:S05]  /*7590*/  BSYNC B1 ;  /* 0x0000000000017941 */ /* 0x000fea0003800000 */
.L_x_113:
        /* <DEDUP_REMOVED lines=12> */
.L_x_116:
[----:B------:R-:W-:Y:S05]  /*7660*/  BSYNC B1 ;  /* 0x0000000000017941 */ /* 0x000fea0003800000 */
.L_x_115:
        /* <DEDUP_REMOVED lines=12> */
.L_x_118:
[----:B------:R-:W-:Y:S05]  /*7730*/  BSYNC B1 ;  /* 0x0000000000017941 */ /* 0x000fea0003800000 */
.L_x_117:
        /* <DEDUP_REMOVED lines=12> */
.L_x_120:
[----:B------:R-:W-:Y:S05]  /*7800*/  BSYNC B1 ;  /* 0x0000000000017941 */ /* 0x000fea0003800000 */
.L_x_119:
        /* <DEDUP_REMOVED lines=12> */
.L_x_122:
[----:B------:R-:W-:Y:S05]  /*78d0*/  BSYNC B1 ;  /* 0x0000000000017941 */ /* 0x000fea0003800000 */
.L_x_121:
        /* <DEDUP_REMOVED lines=12> */
.L_x_124:
[----:B------:R-:W-:Y:S05]  /*79a0*/  BSYNC B1 ;  /* 0x0000000000017941 */ /* 0x000fea0003800000 */
.L_x_123:
        /* <DEDUP_REMOVED lines=12> */
.L_x_126:
[----:B------:R-:W-:Y:S05]  /*7a70*/  BSYNC B1 ;  /* 0x0000000000017941 */ /* 0x000fea0003800000 */
.L_x_125:
        /* <DEDUP_REMOVED lines=12> */
.L_x_128:
[----:B------:R-:W-:Y:S05]  /*7b40*/  BSYNC B1 ;  /* 0x0000000000017941 */ /* 0x000fea0003800000 */
.L_x_127:
        /* <DEDUP_REMOVED lines=12> */
.L_x_130:
[----:B------:R-:W-:Y:S05]  /*7c10*/  BSYNC B1 ;  /* 0x0000000000017941 */ /* 0x000fea0003800000 */
.L_x_129:
        /* <DEDUP_REMOVED lines=12> */
.L_x_132:
[----:B------:R-:W-:Y:S05]  /*7ce0*/  BSYNC B1 ;  /* 0x0000000000017941 */ /* 0x000fea0003800000 */
.L_x_131:
        /* <DEDUP_REMOVED lines=12> */
.L_x_134:
[----:B------:R-:W-:Y:S05]  /*7db0*/  BSYNC B1 ;  /* 0x0000000000017941 */ /* 0x000fea0003800000 */
.L_x_133:
        /* <DEDUP_REMOVED lines=12> */
.L_x_136:
[----:B------:R-:W-:Y:S05]  /*7e80*/  BSYNC B1 ;  /* 0x0000000000017941 */ /* 0x000fea0003800000 */
.L_x_135:
        /* <DEDUP_REMOVED lines=12> */
.L_x_138:
[----:B------:R-:W-:Y:S05]  /*7f50*/  BSYNC B1 ;  /* 0x0000000000017941 */ /* 0x000fea0003800000 */
.L_x_137:
        /* <DEDUP_REMOVED lines=12> */
.L_x_140:
[----:B------:R-:W-:Y:S05]  /*8020*/  BSYNC B1 ;  /* 0x0000000000017941 */ /* 0x000fea0003800000 */
.L_x_139:
        /* <DEDUP_REMOVED lines=12> */
.L_x_142:
[----:B------:R-:W-:Y:S05]  /*80f0*/  BSYNC B1 ;  /* 0x0000000000017941 */ /* 0x000fea0003800000 */
.L_x_141:
        /* <DEDUP_REMOVED lines=12> */
.L_x_144:
[----:B------:R-:W-:Y:S05]  /*81c0*/  BSYNC B1 ;  /* 0x0000000000017941 */ /* 0x000fea0003800000 */
.L_x_143:
        /* <DEDUP_REMOVED lines=12> */
.L_x_146:
[----:B------:R-:W-:Y:S05]  /*8290*/  BSYNC B1 ;  /* 0x0000000000017941 */ /* 0x000fea0003800000 */
.L_x_145:
        /* <DEDUP_REMOVED lines=12> */
.L_x_148:
[----:B------:R-:W-:Y:S05]  /*8360*/  BSYNC B1 ;  /* 0x0000000000017941 */ /* 0x000fea0003800000 */
.L_x_147:
        /* <DEDUP_REMOVED lines=12> */
.L_x_150:
[----:B------:R-:W-:Y:S05]  /*8430*/  BSYNC B1 ;  /* 0x0000000000017941 */ /* 0x000fea0003800000 */
.L_x_149:
        /* <DEDUP_REMOVED lines=12> */
.L_x_152:
[----:B------:R-:W-:Y:S05]  /*8500*/  BSYNC B1 ;  /* 0x0000000000017941 */ /* 0x000fea0003800000 */
.L_x_151:
        /* <DEDUP_REMOVED lines=12> */
.L_x_154:
[----:B------:R-:W-:Y:S05]  /*85d0*/  BSYNC B1 ;  /* 0x0000000000017941 */ /* 0x000fea0003800000 */
.L_x_153:
        /* <DEDUP_REMOVED lines=12> */
.L_x_156:
[----:B------:R-:W-:Y:S05]  /*86a0*/  BSYNC B1 ;  /* 0x0000000000017941 */ /* 0x000fea0003800000 */
.L_x_155:
        /* <DEDUP_REMOVED lines=12> */
.L_x_158:
[----:B------:R-:W-:Y:S05]  /*8770*/  BSYNC B1 ;  /* 0x0000000000017941 */ /* 0x000fea0003800000 */
.L_x_157:
        /* <DEDUP_REMOVED lines=12> */
.L_x_160:
[----:B------:R-:W-:Y:S05]  /*8840*/  BSYNC B1 ;  /* 0x0000000000017941 */ /* 0x000fea0003800000 */
.L_x_159:
        /* <DEDUP_REMOVED lines=12> */
.L_x_162:
[----:B------:R-:W-:Y:S05]  /*8910*/  BSYNC B1 ;  /* 0x0000000000017941 */ /* 0x000fea0003800000 */
.L_x_161:
        /* <DEDUP_REMOVED lines=12> */
.L_x_164:
[----:B------:R-:W-:Y:S05]  /*89e0*/  BSYNC B1 ;  /* 0x0000000000017941 */ /* 0x000fea0003800000 */
.L_x_163:
        /* <DEDUP_REMOVED lines=12> */
.L_x_166:
[----:B------:R-:W-:Y:S05]  /*8ab0*/  BSYNC B1 ;  /* 0x0000000000017941 */ /* 0x000fea0003800000 */
.L_x_165:
        /* <DEDUP_REMOVED lines=12> */
.L_x_168:
[----:B------:R-:W-:Y:S05]  /*8b80*/  BSYNC B1 ;  /* 0x0000000000017941 */ /* 0x000fea0003800000 */
.L_x_167:
        /* <DEDUP_REMOVED lines=12> */
.L_x_170:
[----:B------:R-:W-:Y:S05]  /*8c50*/  BSYNC B1 ;  /* 0x0000000000017941 */ /* 0x000fea0003800000 */
.L_x_169:
        /* <DEDUP_REMOVED lines=12> */
.L_x_172:
[----:B------:R-:W-:Y:S05]  /*8d20*/  BSYNC B1 ;  /* 0x0000000000017941 */ /* 0x000fea0003800000 */
.L_x_171:
        /* <DEDUP_REMOVED lines=12> */
.L_x_174:
[----:B------:R-:W-:Y:S05]  /*8df0*/  BSYNC B1 ;  /* 0x0000000000017941 */ /* 0x000fea0003800000 */
.L_x_173:
        /* <DEDUP_REMOVED lines=12> */
.L_x_176:
[----:B------:R-:W-:Y:S05]  /*8ec0*/  BSYNC B1 ;  /* 0x0000000000017941 */ /* 0x000fea0003800000 */
.L_x_175:
        /* <DEDUP_REMOVED lines=12> */
.L_x_178:
[----:B------:R-:W-:Y:S05]  /*8f90*/  BSYNC B1 ;  /* 0x0000000000017941 */ /* 0x000fea0003800000 */
.L_x_177:
        /* <DEDUP_REMOVED lines=12> */
.L_x_180:
[----:B------:R-:W-:Y:S05]  /*9060*/  BSYNC B1 ;  /* 0x0000000000017941 */ /* 0x000fea0003800000 */
.L_x_179:
        /* <DEDUP_REMOVED lines=12> */
.L_x_182:
[----:B------:R-:W-:Y:S05]  /*9130*/  BSYNC B1 ;  /* 0x0000000000017941 */ /* 0x000fea0003800000 */
.L_x_181:
        /* <DEDUP_REMOVED lines=12> */
.L_x_184:
[----:B------:R-:W-:Y:S05]  /*9200*/  BSYNC B1 ;  /* 0x0000000000017941 */ /* 0x000fea0003800000 */
.L_x_183:
[----:B-----5:R-:W-:Y:S01]  /*9210*/  LOP3.LUT R32, R32, 0xff, RZ, 0xc0, !PT ;  /* 0x000000ff20207812 */ /* 0x020fe200078ec0ff */
[----:B------:R-:W-:Y:S01]  /*9220*/  BSSY B1, `(.L_x_185) ;  /* 0x000000b000017945 */ /* 0x000fe20003800000 */
[----:B------:R-:W-:Y:S02]  /*9230*/  ISETP.LT.OR P4, PT, R35, 0x99, !P0 ;  /* 0x000000992300780c */ /* 0x000fe40004781670 */
[----:B------:R-:W-:-:S05]  /*9240*/  F2FP.F16.E4M3.UNPACK_B R32, R32 ;  /* 0x00000020ff20723e */ /* 0x000fca00020006ff */
[----:B------:R-:W-:-:S05]  /*9250*/  HADD2.F32 R32, -RZ, R32.H0_H0 ;  /* 0x20000020ff207230 */ /* 0x000fca0000004100 */
[----:B------:R-:W-:-:S04]  /*9260*/  FMUL R32, R32, UR21 ;  /* 0x0000001520207c20 */ /* 0x000fc80008400000 */
[----:B------:R-:W-:Y:S01]  /*9270*/  FFMA R32, R23, UR20, R32 ;  /* 0x0000001417207c23 */ /* 0x000fe20008000020 */
[----:B------:R-:W-:-:S04]  /*9280*/  PRMT R23, RZ, 0x7610, R23 ;  /* 0x00007610ff177816 */ /* 0x000fc80000000017 */
[----:B-1----:R-:W-:-:S05]  /*9290*/  F2FP.SATFINITE.E4M3.F32.PACK_AB_MERGE_C R33, RZ, R32, RZ ;  /* 0x00000020ff21723e */ /* 0x002fca00048070ff */
[----:B------:R1:W-:Y:S01]  /*92a0*/  @!P3 STG.E.U8 desc[UR18][R26.64+0x91], R33 ;  /* 0x000091211a00b986 */ /* 0x0003e2000c101112 */
[----:B------:R-:W-:Y:S05]  /*92b0*/  @P4 BRA `(.L_x_186) ;  /* 0x0000000000044947 */ /* 0x000fea0003800000 */
[----:B------:R0:W5:Y:S02]  /*92c0*/  LDG.E.U8 R23, desc[UR18][R28.64+0x98] ;  /* 0x000098121c177981 */ /* 0x000164000c1e1100 */
.L_x_186:
[----:B------:R-:W-:Y:S05]  /*92d0*/  BSYNC B1 ;  /* 0x0000000000017941 */ /* 0x000fea0003800000 */
.L_x_185:
        /* <DEDUP_REMOVED lines=8> */
[----:B------:R-:W-:-:S05]  /*9360*/  F2FP.SATFINITE.E4M3.F32.PACK_AB_MERGE_C R23, RZ, R23, RZ ;  /* 0x00000017ff17723e */ /* 0x000fca00048070ff */
[----:B------:R0:W-:Y:S01]  /*9370*/  @!P4 STG.E.U8 desc[UR18][R24.64+0x98], R23 ;  /* 0x000098171800c986 */ /* 0x0001e2000c101112 */
[----:B------:R-:W-:Y:S05]  /*9380*/  @P3 BRA `(.L_x_188) ;  /* 0x0000000000043947 */ /* 0x000fea0003800000 */
[----:B------:R0:W5:Y:S02]  /*9390*/  LDG.E.U8 R22, desc[UR18][R28.64+0x99] ;  /* 0x000099121c167981 */ /* 0x000164000c1e1100 */
.L_x_188:
[----:B------:R-:W-:Y:S05]  /*93a0*/  BSYNC B1 ;  /* 0x0000000000017941 */ /* 0x000fea0003800000 */
.L_x_187:
        /* <DEDUP_REMOVED lines=8> */
[----:B0-----:R-:W-:-:S05]  /*9430*/  F2FP.SATFINITE.E4M3.F32.PACK_AB_MERGE_C R23, RZ, R22, RZ ;  /* 0x00000016ff17723e */ /* 0x001fca00048070ff */
[----:B------:R0:W-:Y:S01]  /*9440*/  @!P3 STG.E.U8 desc[UR18][R24.64+0x99], R23 ;  /* 0x000099171800b986 */ /* 0x0001e2000c101112 */
[----:B------:R-:W-:Y:S05]  /*9450*/  @P4 BRA `(.L_x_190) ;  /* 0x0000000000044947 */ /* 0x000fea0003800000 */
[----:B------:R0:W5:Y:S02]  /*9460*/  LDG.E.U8 R21, desc[UR18][R30.64+0x98] ;  /* 0x000098121e157981 */ /* 0x000164000c1e1100 */
.L_x_190:
[----:B------:R-:W-:Y:S05]  /*9470*/  BSYNC B1 ;  /* 0x0000000000017941 */ /* 0x000fea0003800000 */
.L_x_189:
        /* <DEDUP_REMOVED lines=12> */
.L_x_192:
[----:B------:R-:W-:Y:S05]  /*9540*/  BSYNC B1 ;  /* 0x0000000000017941 */ /* 0x000fea0003800000 */
.L_x_191:
        /* <DEDUP_REMOVED lines=12> */
.L_x_194:
[----:B------:R-:W-:Y:S05]  /*9610*/  BSYNC B1 ;  /* 0x0000000000017941 */ /* 0x000fea0003800000 */
.L_x_193:
        /* <DEDUP_REMOVED lines=12> */
.L_x_196:
[----:B------:R-:W-:Y:S05]  /*96e0*/  BSYNC B1 ;  /* 0x0000000000017941 */ /* 0x000fea0003800000 */
.L_x_195:
        /* <DEDUP_REMOVED lines=12> */
.L_x_198:
[----:B------:R-:W-:Y:S05]  /*97b0*/  BSYNC B1 ;  /* 0x0000000000017941 */ /* 0x000fea0003800000 */
.L_x_197:
        /* <DEDUP_REMOVED lines=12> */
.L_x_200:
[----:B------:R-:W-:Y:S05]  /*9880*/  BSYNC B1 ;  /* 0x0000000000017941 */ /* 0x000fea0003800000 */
.L_x_199:
        /* <DEDUP_REMOVED lines=12> */
.L_x_202:
[----:B------:R-:W-:Y:S05]  /*9950*/  BSYNC B1 ;  /* 0x0000000000017941 */ /* 0x000fea0003800000 */
.L_x_201:
        /* <DEDUP_REMOVED lines=12> */
.L_x_204:
[----:B------:R-:W-:Y:S05]  /*9a20*/  BSYNC B1 ;  /* 0x0000000000017941 */ /* 0x000fea0003800000 */
.L_x_203:
        /* <DEDUP_REMOVED lines=12> */
.L_x_206:
[----:B------:R-:W-:Y:S05]  /*9af0*/  BSYNC B1 ;  /* 0x0000000000017941 */ /* 0x000fea0003800000 */
.L_x_205:
        /* <DEDUP_REMOVED lines=12> */
.L_x_208:
[----:B------:R-:W-:Y:S05]  /*9bc0*/  BSYNC B1 ;  /* 0x0000000000017941 */ /* 0x000fea0003800000 */
.L_x_207:
        /* <DEDUP_REMOVED lines=12> */
.L_x_210:
[----:B------:R-:W-:Y:S05]  /*9c90*/  BSYNC B1 ;  /* 0x0000000000017941 */ /* 0x000fea0003800000 */
.L_x_209:
        /* <DEDUP_REMOVED lines=12> */
.L_x_212:
[----:B------:R-:W-:Y:S05]  /*9d60*/  BSYNC B1 ;  /* 0x0000000000017941 */ /* 0x000fea0003800000 */
.L_x_211:
        /* <DEDUP_REMOVED lines=12> */
.L_x_214:
[----:B------:R-:W-:Y:S05]  /*9e30*/  BSYNC B1 ;  /* 0x0000000000017941 */ /* 0x000fea0003800000 */
.L_x_213:
        /* <DEDUP_REMOVED lines=12> */
.L_x_216:
[----:B------:R-:W-:Y:S05]  /*9f00*/  BSYNC B1 ;  /* 0x0000000000017941 */ /* 0x000fea0003800000 */
.L_x_215:
        /* <DEDUP_REMOVED lines=12> */
.L_x_218:
[----:B------:R-:W-:Y:S05]  /*9fd0*/  BSYNC B1 ;  /* 0x0000000000017941 */ /* 0x000fea0003800000 */
.L_x_217:
        /* <DEDUP_REMOVED lines=12> */
.L_x_220:
[----:B------:R-:W-:Y:S05]  /*a0a0*/  BSYNC B1 ;  /* 0x0000000000017941 */ /* 0x000fea0003800000 */
.L_x_219:
        /* <DEDUP_REMOVED lines=12> */
.L_x_222:
[----:B------:R-:W-:Y:S05]  /*a170*/  BSYNC B1 ;  /* 0x0000000000017941 */ /* 0x000fea0003800000 */
.L_x_221:
        /* <DEDUP_REMOVED lines=12> */
.L_x_224:
[----:B------:R-:W-:Y:S05]  /*a240*/  BSYNC B1 ;  /* 0x0000000000017941 */ /* 0x000fea0003800000 */
.L_x_223:
        /* <DEDUP_REMOVED lines=12> */
.L_x_226:
[----:B------:R-:W-:Y:S05]  /*a310*/  BSYNC B1 ;  /* 0x0000000000017941 */ /* 0x000fea0003800000 */
.L_x_225:
        /* <DEDUP_REMOVED lines=12> */
.L_x_228:
[----:B------:R-:W-:Y:S05]  /*a3e0*/  BSYNC B1 ;  /* 0x0000000000017941 */ /* 0x000fea0003800000 */
.L_x_227:
[----:B-----5:R-:W-:Y:S01]  /*a3f0*/  LOP3.LUT R2, R2, 0xff, RZ, 0xc0, !PT ;  /* 0x000000ff02027812 */ /* 0x020fe200078ec0ff */
[----:B------:R-:W-:Y:S01]  /*a400*/  BSSY B1, `(.L_x_229) ;  /* 0x000000b000017945 */ /* 0x000fe20003800000 */
[----:B------:R-:W-:Y:S02]  /*a410*/  ISETP.LT.OR P4, PT, R35, 0xc1, !P1 ;  /* 0x000000c12300780c */ /* 0x000fe40004f81670 */
[----:B------:R-:W-:-:S05]  /*a420*/  F2FP.F16.E4M3.UNPACK_B R2, R2 ;  /* 0x00000002ff02723e */ /* 0x000fca00020006ff */
[----:B------:R-:W-:-:S05]  /*a430*/  HADD2.F32 R2, -RZ, R2.H0_H0 ;  /* 0x20000002ff027230 */ /* 0x000fca0000004100 */
[----:B0-----:R-:W-:-:S04]  /*a440*/  FMUL R3, R2, UR21 ;  /* 0x0000001502037c20 */ /* 0x001fc80008400000 */
[----:B------:R-:W-:Y:S01]  /*a450*/  FFMA R3, R0, UR20, R3 ;  /* 0x0000001400037c23 */ /* 0x000fe20008000003 */
[----:B------:R-:W-:-:S04]  /*a460*/  PRMT R0, RZ, 0x7610, R0 ;  /* 0x00007610ff007816 */ /* 0x000fc80000000000 */
[----:B------:R-:W-:-:S05]  /*a470*/  F2FP.SATFINITE.E4M3.F32.PACK_AB_MERGE_C R3, RZ, R3, RZ ;  /* 0x00000003ff03723e */ /* 0x000fca00048070ff */
[----:B------:R0:W-:Y:S01]  /*a480*/  @!P3 STG.E.U8 desc[UR18][R24.64+0xc1], R3 ;  /* 0x0000c1031800b986 */ /* 0x0001e2000c101112 */
[----:B------:R-:W-:Y:S05]  /*a490*/  @P4 BRA `(.L_x_230) ;  /* 0x0000000000044947 */ /* 0x000fea0003800000 */
[----:B------:R0:W5:Y:S02]  /*a4a0*/  LDG.E.U8 R0, desc[UR18][R30.64+0xc0] ;  /* 0x0000c0121e007981 */ /* 0x000164000c1e1100 */
.L_x_230:
[----:B------:R-:W-:Y:S05]  /*a4b0*/  BSYNC B1 ;  /* 0x0000000000017941 */ /* 0x000fea0003800000 */
.L_x_229:
[----:B------:R-:W2:Y:S01]  /*a4c0*/  LDL.LU R2, [R1] ;  /* 0x0000000001027983 */ /* 0x000ea20000300800 */
[----:B-----5:R-:W-:Y:S01]  /*a4d0*/  LOP3.LUT R0, R0, 0xff, RZ, 0xc0, !PT ;  /* 0x000000ff00007812 */ /* 0x020fe200078ec0ff */
[----:B------:R-:W-:Y:S01]  /*a4e0*/  BSSY B1, `(.L_x_231) ;  /* 0x000000b000017945 */ /* 0x000fe20003800000 */
[----:B------:R-:W-:Y:S02]  /*a4f0*/  ISETP.LT.OR P3, PT, R35, 0xc2, !P1 ;  /* 0x000000c22300780c */ /* 0x000fe40004f61670 */
[----:B------:R-:W-:-:S05]  /*a500*/  F2FP.F16.E4M3.UNPACK_B R0, R0 ;  /* 0x00000000ff00723e */ /* 0x000fca00020006ff */
[----:B------:R-:W-:-:S05]  /*a510*/  HADD2.F32 R0, -RZ, R0.H0_H0 ;  /* 0x20000000ff007230 */ /* 0x000fca0000004100 */
[----:B------:R-:W-:-:S04]  /*a520*/  FMUL R0, R0, UR21 ;  /* 0x0000001500007c20 */ /* 0x000fc80008400000 */
[----:B--2---:R-:W-:-:S05]  /*a530*/  FFMA R0, R2, UR20, R0 ;  /* 0x0000001402007c23 */ /* 0x004fca0008000000 */
[----:B0-----:R-:W-:Y:S02]  /*a540*/  F2FP.SATFINITE.E4M3.F32.PACK_AB_MERGE_C R3, RZ, R0, RZ ;  /* 0x00000000ff03723e */ /* 0x001fe400048070ff */
[----:B------:R-:W-:-:S03]  /*a550*/  PRMT R0, RZ, 0x7610, R0 ;  /* 0x00007610ff007816 */ /* 0x000fc60000000000 */
[----:B------:R0:W-:Y:S01]  /*a560*/  @!P4 STG.E.U8 desc[UR18][R26.64+0xc0], R3 ;  /* 0x0000c0031a00c986 */ /* 0x0001e2000c101112 */
[----:B------:R-:W-:Y:S05]  /*a570*/  @P3 BRA `(.L_x_232) ;  /* 0x0000000000043947 */ /* 0x000fea0003800000 */
[----:B------:R2:W5:Y:S02]  /*a580*/  LDG.E.U8 R0, desc[UR18][R30.64+0xc1] ;  /* 0x0000c1121e007981 */ /* 0x000564000c1e1100 */
.L_x_232:
[----:B------:R-:W-:Y:S05]  /*a590*/  BSYNC B1 ;  /* 0x0000000000017941 */ /* 0x000fea0003800000 */
.L_x_231:
[----:B------:R-:W3:Y:S01]  /*a5a0*/  LDL.LU R2, [R1+0x4] ;  /* 0x0000040001027983 */ /* 0x000ee20000300800 */
[----:B-----5:R-:W-:Y:S01]  /*a5b0*/  LOP3.LUT R0, R0, 0xff, RZ, 0xc0, !PT ;  /* 0x000000ff00007812 */ /* 0x020fe200078ec0ff */
[----:B------:R-:W-:Y:S01]  /*a5c0*/  BSSY B1, `(.L_x_233) ;  /* 0x000000b000017945 */ /* 0x000fe20003800000 */
[----:B------:R-:W-:Y:S02]  /*a5d0*/  ISETP.LT.OR P4, PT, R35, 0xc9, !P0 ;  /* 0x000000c92300780c */ /* 0x000fe40004781670 */
[----:B------:R-:W-:-:S05]  /*a5e0*/  F2FP.F16.E4M3.UNPACK_B R0, R0 ;  /* 0x00000000ff00723e */ /* 0x000fca00020006ff */
[----:B------:R-:W-:-:S05]  /*a5f0*/  HADD2.F32 R0, -RZ, R0.H0_H0 ;  /* 0x20000000ff007230 */ /* 0x000fca0000004100 */
[----:B------:R-:W-:-:S04]  /*a600*/  FMUL R0, R0, UR21 ;  /* 0x0000001500007c20 */ /* 0x000fc80008400000 */
[----:B---3--:R-:W-:-:S05]  /*a610*/  FFMA R0, R2, UR20, R0 ;  /* 0x0000001402007c23 */ /* 0x008fca0008000000 */
[----:B0-----:R-:W-:Y:S02]  /*a620*/  F2FP.SATFINITE.E4M3.F32.PACK_AB_MERGE_C R3, RZ, R0, RZ ;  /* 0x00000000ff03723e */ /* 0x001fe400048070ff */
[----:B------:R-:W-:-:S03]  /*a630*/  PRMT R0, RZ, 0x7610, R0 ;  /* 0x00007610ff007816 */ /* 0x000fc60000000000 */
[----:B------:R0:W-:Y:S01]  /*a640*/  @!P3 STG.E.U8 desc[UR18][R26.64+0xc1], R3 ;  /* 0x0000c1031a00b986 */ /* 0x0001e2000c101112 */
[----:B------:R-:W-:Y:S05]  /*a650*/  @P4 BRA `(.L_x_234) ;  /* 0x0000000000044947 */ /* 0x000fea0003800000 */
[----:B------:R3:W5:Y:S02]  /*a660*/  LDG.E.U8 R0, desc[UR18][R28.64+0xc8] ;  /* 0x0000c8121c007981 */ /* 0x000764000c1e1100 */
.L_x_234:
[----:B------:R-:W-:Y:S05]  /*a670*/  BSYNC B1 ;  /* 0x0000000000017941 */ /* 0x000fea0003800000 */
.L_x_233:
[----:B------:R-:W2:Y:S01]  /*a680*/  LDL.LU R2, [R1+0x8] ;  /* 0x0000080001027983 */ /* 0x000ea20000300800 */
        /* <DEDUP_REMOVED lines=12> */
.L_x_236:
[----:B------:R-:W-:Y:S05]  /*a750*/  BSYNC B1 ;  /* 0x0000000000017941 */ /* 0x000fea0003800000 */
.L_x_235:
        /* <DEDUP_REMOVED lines=13> */
.L_x_238:
[----:B------:R-:W-:Y:S05]  /*a830*/  BSYNC B1 ;  /* 0x0000000000017941 */ /* 0x000fea0003800000 */
.L_x_237:
        /* <DEDUP_REMOVED lines=13> */
.L_x_240:
[----:B------:R-:W-:Y:S05]  /*a910*/  BSYNC B1 ;  /* 0x0000000000017941 */ /* 0x000fea0003800000 */
.L_x_239:
        /* <DEDUP_REMOVED lines=13> */
.L_x_242:
[----:B------:R-:W-:Y:S05]  /*a9f0*/  BSYNC B1 ;  /* 0x0000000000017941 */ /* 0x000fea0003800000 */
.L_x_241:
        /* <DEDUP_REMOVED lines=13> */
.L_x_244:
[----:B------:R-:W-:Y:S05]  /*aad0*/  BSYNC B1 ;  /* 0x0000000000017941 */ /* 0x000fea0003800000 */
.L_x_243:
        /* <DEDUP_REMOVED lines=13> */
.L_x_246:
[----:B------:R-:W-:Y:S05]  /*abb0*/  BSYNC B1 ;  /* 0x0000000000017941 */ /* 0x000fea0003800000 */
.L_x_245:
        /* <DEDUP_REMOVED lines=13> */
.L_x_248:
[----:B------:R-:W-:Y:S05]  /*ac90*/  BSYNC B1 ;  /* 0x0000000000017941 */ /* 0x000fea0003800000 */
.L_x_247:
        /* <DEDUP_REMOVED lines=13> */
.L_x_250:
[----:B------:R-:W-:Y:S05]  /*ad70*/  BSYNC B1 ;  /* 0x0000000000017941 */ /* 0x000fea0003800000 */
.L_x_249:
        /* <DEDUP_REMOVED lines=13> */
.L_x_252:
[----:B------:R-:W-:Y:S05]  /*ae50*/  BSYNC B1 ;  /* 0x0000000000017941 */ /* 0x000fea0003800000 */
.L_x_251:
        /* <DEDUP_REMOVED lines=13> */
.L_x_254:
[----:B------:R-:W-:Y:S05]  /*af30*/  BSYNC B1 ;  /* 0x0000000000017941 */ /* 0x000fea0003800000 */
.L_x_253:
        /* <DEDUP_REMOVED lines=13> */
.L_x_256:
[----:B------:R-:W-:Y:S05]  /*b010*/  BSYNC B1 ;  /* 0x0000000000017941 */ /* 0x000fea0003800000 */
.L_x_255:
        /* <DEDUP_REMOVED lines=13> */
.L_x_258:
[----:B------:R-:W-:Y:S05]  /*b0f0*/  BSYNC B1 ;  /* 0x0000000000017941 */ /* 0x000fea0003800000 */
.L_x_257:
        /* <DEDUP_REMOVED lines=13> */
.L_x_260:
[----:B------:R-:W-:Y:S05]  /*b1d0*/  BSYNC B1 ;  /* 0x0000000000017941 */ /* 0x000fea0003800000 */
.L_x_259:
        /* <DEDUP_REMOVED lines=13> */
.L_x_262:
[----:B------:R-:W-:Y:S05]  /*b2b0*/  BSYNC B1 ;  /* 0x0000000000017941 */ /* 0x000fea0003800000 */
.L_x_261:
        /* <DEDUP_REMOVED lines=13> */
.L_x_264:
[----:B------:R-:W-:Y:S05]  /*b390*/  BSYNC B1 ;  /* 0x0000000000017941 */ /* 0x000fea0003800000 */
.L_x_263:
        /* <DEDUP_REMOVED lines=13> */
.L_x_266:
[----:B------:R-:W-:Y:S05]  /*b470*/  BSYNC B1 ;  /* 0x0000000000017941 */ /* 0x000fea0003800000 */
.L_x_265:
        /* <DEDUP_REMOVED lines=13> */
.L_x_268:
[----:B------:R-:W-:Y:S05]  /*b550*/  BSYNC B1 ;  /* 0x0000000000017941 */ /* 0x000fea0003800000 */
.L_x_267:
        /* <DEDUP_REMOVED lines=13> */
.L_x_270:
[----:B------:R-:W-:Y:S05]  /*b630*/  BSYNC B1 ;  /* 0x0000000000017941 */ /* 0x000fea0003800000 */
.L_x_269:
        /* <DEDUP_REMOVED lines=13> */
.L_x_272:
[----:B------:R-:W-:Y:S05]  /*b710*/  BSYNC B1 ;  /* 0x0000000000017941 */ /* 0x000fea0003800000 */
.L_x_271:
        /* <DEDUP_REMOVED lines=13> */
.L_x_274:
[----:B------:R-:W-:Y:S05]  /*b7f0*/  BSYNC B1 ;  /* 0x0000000000017941 */ /* 0x000fea0003800000 */
.L_x_273:
        /* <DEDUP_REMOVED lines=13> */
.L_x_276:
[----:B------:R-:W-:Y:S05]  /*b8d0*/  BSYNC B1 ;  /* 0x0000000000017941 */ /* 0x000fea0003800000 */
.L_x_275:
        /* <DEDUP_REMOVED lines=13> */
.L_x_278:
[----:B------:R-:W-:Y:S05]  /*b9b0*/  BSYNC B1 ;  /* 0x0000000000017941 */ /* 0x000fea0003800000 */
.L_x_277:
        /* <DEDUP_REMOVED lines=13> */
.L_x_280:
[----:B------:R-:W-:Y:S05]  /*ba90*/  BSYNC B1 ;  /* 0x0000000000017941 */ /* 0x000fea0003800000 */
.L_x_279:
        /* <DEDUP_REMOVED lines=13> */
.L_x_282:
[----:B------:R-:W-:Y:S05]  /*bb70*/  BSYNC B1 ;  /* 0x0000000000017941 */ /* 0x000fea0003800000 */
.L_x_281:
        /* <DEDUP_REMOVED lines=13> */
.L_x_284:
[----:B------:R-:W-:Y:S05]  /*bc50*/  BSYNC B1 ;  /* 0x0000000000017941 */ /* 0x000fea0003800000 */
.L_x_283:
        /* <DEDUP_REMOVED lines=13> */
.L_x_286:
[----:B------:R-:W-:Y:S05]  /*bd30*/  BSYNC B1 ;  /* 0x0000000000017941 */ /* 0x000fea0003800000 */
.L_x_285:
        /* <DEDUP_REMOVED lines=13> */
.L_x_288:
[----:B------:R-:W-:Y:S05]  /*be10*/  BSYNC B1 ;  /* 0x0000000000017941 */ /* 0x000fea0003800000 */
.L_x_287:
[----:B------:R-:W-:Y:S05]  /*be20*/  @P1 BRA `(.L_x_289) ;  /* 0x0000002000a41947 */ /* 0x000fea0003800000 */
[----:B------:R-:W2:Y:S01]  /*be30*/  LDL.LU R2, [R1+0x74] ;  /* 0x0000740001027983 */ /* 0x000ea20000300800 */
[----:B-----5:R-:W-:-:S04]  /*be40*/  LOP3.LUT R0, R0, 0xff, RZ, 0xc0, !PT ;  /* 0x000000ff00007812 */ /* 0x020fc800078ec0ff */
[----:B------:R-:W-:-:S05]  /*be50*/  F2FP.F16.E4M3.UNPACK_B R0, R0 ;  /* 0x00000000ff00723e */ /* 0x000fca00020006ff */
[----:B------:R-:W-:-:S05]  /*be60*/  HADD2.F32 R0, -RZ, R0.H0_H0 ;  /* 0x20000000ff007230 */ /* 0x000fca0000004100 */
[----:B------:R-:W-:-:S04]  /*be70*/  FMUL R0, R0, UR21 ;  /* 0x0000001500007c20 */ /* 0x000fc80008400000 */
[----:B--2---:R-:W-:-:S05]  /*be80*/  FFMA R0, R2, UR20, R0 ;  /* 0x0000001402007c23 */ /* 0x004fca0008000000 */
[----:B0-----:R-:W-:-:S05]  /*be90*/  F2FP.SATFINITE.E4M3.F32.PACK_AB_MERGE_C R3, RZ, R0, RZ ;  /* 0x00000000ff03723e */ /* 0x001fca00048070ff */
[----:B------:R0:W-:Y:S01]  /*bea0*/  STG.E.U8 desc[UR18][R26.64+0xf9], R3 ;  /* 0x0000f9031a007986 */ /* 0x0001e2000c101112 */
[----:B------:R-:W-:Y:S05]  /*beb0*/  BRA `(.L_x_289) ;  /* 0x0000002000807947 */ /* 0x000fea0003800000 */
.L_x_32:
[----:B------:R-:W-:Y:S01]  /*bec0*/  ISETP.GE.AND P1, PT, R38, 0x1, PT ;  /* 0x000000012600780c */ /* 0x000fe20003f26270 */
[----:B------:R-:W-:Y:S01]  /*bed0*/  FMUL R226, R226, UR20 ;  /* 0x00000014e2e27c20 */ /* 0x000fe20008400000 */
[----:B------:R-:W2:Y:S01]  /*bee0*/  LDL.LU R227, [R1+0x10] ;  /* 0x0000100001e37983 */ /* 0x000ea20000300800 */
[----:B------:R-:W-:Y:S01]  /*bef0*/  ISETP.GE.AND P0, PT, R38, 0x9, PT ;  /* 0x000000092600780c */ /* 0x000fe20003f06270 */
[----:B------:R-:W-:Y:S01]  /*bf00*/  FMUL R225, R225, UR20 ;  /* 0x00000014e1e17c20 */ /* 0x000fe20008400000 */
[C---:B------:R-:W-:Y:S02]  /*bf10*/  ISETP.LT.OR P4, PT, R35.reuse, 0x1, !P1 ;  /* 0x000000012300780c */ /* 0x040fe40004f81670 */
[C---:B------:R-:W-:Y:S02]  /*bf20*/  ISETP.LT.OR P5, PT, R35.reuse, 0x2, !P1 ;  /* 0x000000022300780c */ /* 0x040fe40004fa1670 */
[----:B------:R-:W-:Y:S02]  /*bf30*/  F2FP.SATFINITE.E4M3.F32.PACK_AB_MERGE_C R29, RZ, R226, RZ ;  /* 0x000000e2ff1d723e */ /* 0x000fe400048070ff */
[C---:B------:R-:W-:Y:S01]  /*bf40*/  ISETP.LT.OR P3, PT, R35.reuse, 0x1, !P0 ;  /* 0x000000012300780c */ /* 0x040fe20004761670 */
[----:B------:R-:W-:Y:S01]  /*bf50*/  FMUL R224, R224, UR20 ;  /* 0x00000014e0e07c20 */ /* 0x000fe20008400000 */
[----:B------:R-:W-:Y:S01]  /*bf60*/  ISETP.LT.OR P6, PT, R35, 0xa, !P1 ;  /* 0x0000000a2300780c */ /* 0x000fe20004fc1670 */
[----:B------:R-:W-:Y:S01]  /*bf70*/  FMUL R223, R223, UR20 ;  /* 0x00000014dfdf7c20 */ /* 0x000fe20008400000 */
[----:B------:R-:W-:Y:S01]  /*bf80*/  F2FP.SATFINITE.E4M3.F32.PACK_AB_MERGE_C R225, RZ, R225, RZ ;  /* 0x000000e1ffe1723e */ /* 0x000fe200048070ff */
[----:B------:R-:W-:Y:S01]  /*bf90*/  FMUL R221, R221, UR20 ;  /* 0x00000014dddd7c20 */ /* 0x000fe20008400000 */
[----:B------:R-:W-:Y:S01]  /*bfa0*/  FMUL R222, R222, UR20 ;  /* 0x00000014dede7c20 */ /* 0x000fe20008400000 */
[----:B------:R0:W-:Y:S01]  /*bfb0*/  @!P4 STG.E.U8 desc[UR18][R24.64], R29 ;  /* 0x0000001d1800c986 */ /* 0x0001e2000c101112 */
[----:B------:R-:W-:-:S02]  /*bfc0*/  ISETP.LT.OR P4, PT, R35, 0x2, !P0 ;  /* 0x000000022300780c */ /* 0x000fc40004781670 */
[----:B------:R-:W-:Y:S01]  /*bfd0*/  F2FP.SATFINITE.E4M3.F32.PACK_AB_MERGE_C R31, RZ, R224, RZ ;  /* 0x000000e0ff1f723e */ /* 0x000fe200048070ff */
[----:B------:R1:W-:Y:S01]  /*bfe0*/  @!P5 STG.E.U8 desc[UR18][R24.64+0x1], R225 ;  /* 0x000001e11800d986 */ /* 0x0003e2000c101112 */
[C---:B------:R-:W-:Y:S02]  /*bff0*/  ISETP.LT.OR P5, PT, R35.reuse, 0x9, !P1 ;  /* 0x000000092300780c */ /* 0x040fe40004fa1670 */
[----:B------:R-:W-:Y:S01]  /*c000*/  F2FP.SATFINITE.E4M3.F32.PACK_AB_MERGE_C R223, RZ, R223, RZ ;  /* 0x000000dfffdf723e */ /* 0x000fe200048070ff */
[----:B------:R-:W-:Y:S01]  /*c010*/  FMUL R220, R220, UR20 ;  /* 0x00000014dcdc7c20 */ /* 0x000fe20008400000 */
[----:B------:R-:W-:Y:S01]  /*c020*/  F2FP.SATFINITE.E4M3.F32.PACK_AB_MERGE_C R221, RZ, R221, RZ ;  /* 0x000000ddffdd723e */ /* 0x000fe200048070ff */
[----:B------:R-:W-:Y:S01]  /*c030*/  @!P3 STG.E.U8 desc[UR18][R26.64], R31 ;  /* 0x0000001f1a00b986 */ /* 0x000fe2000c101112 */
[----:B------:R-:W-:-:S03]  /*c040*/  ISETP.LT.OR P3, PT, R35, 0x9, !P0 ;  /* 0x000000092300780c */ /* 0x000fc60004761670 */
[----:B------:R-:W-:Y:S01]  /*c050*/  @!P4 STG.E.U8 desc[UR18][R26.64+0x1], R223 ;  /* 0x000001df1a00c986 */ /* 0x000fe2000c101112 */
[----:B------:R-:W-:-:S03]  /*c060*/  ISETP.LT.OR P4, PT, R35, 0xa, !P0 ;  /* 0x0000000a2300780c */ /* 0x000fc60004781670 */
[----:B------:R-:W-:Y:S01]  /*c070*/  @!P6 STG.E.U8 desc[UR18][R24.64+0x9], R221 ;  /* 0x000009dd1800e986 */ /* 0x000fe2000c101112 */
[----:B------:R-:W-:Y:S01]  /*c080*/  ISETP.LT.OR P6, PT, R35, 0x12, !P1 ;  /* 0x000000122300780c */ /* 0x000fe20004fc1670 */
[----:B------:R-:W-:Y:S01]  /*c090*/  FMUL R219, R219, UR20 ;  /* 0x00000014dbdb7c20 */ /* 0x000fe20008400000 */
[----:B0-----:R-:W-:Y:S01]  /*c0a0*/  F2FP.SATFINITE.E4M3.F32.PACK_AB_MERGE_C R29, RZ, R222, RZ ;  /* 0x000000deff1d723e */ /* 0x001fe200048070ff */
[----:B------:R-:W-:Y:S01]  /*c0b0*/  FMUL R217, R217, UR20 ;  /* 0x00000014d9d97c20 */ /* 0x000fe20008400000 */
[----:B------:R-:W3:Y:S01]  /*c0c0*/  LDL.LU R226, [R1+0xc] ;  /* 0x00000c0001e27983 */ /* 0x000ee20000300800 */
[----:B------:R-:W-:Y:S02]  /*c0d0*/  F2FP.SATFINITE.E4M3.F32.PACK_AB_MERGE_C R33, RZ, R220, RZ ;  /* 0x000000dcff21723e */ /* 0x000fe400048070ff */
[----:B------:R-:W-:Y:S01]  /*c0e0*/  F2FP.SATFINITE.E4M3.F32.PACK_AB_MERGE_C R219, RZ, R219, RZ ;  /* 0x000000dbffdb723e */ /* 0x000fe200048070ff */
[----:B------:R0:W-:Y:S01]  /*c0f0*/  @!P5 STG.E.U8 desc[UR18][R24.64+0x8], R29 ;  /* 0x0000081d1800d986 */ /* 0x0001e2000c101112 */
[----:B------:R-:W-:-:S02]  /*c100*/  ISETP.LT.OR P5, PT, R35, 0x11, !P1 ;  /* 0x000000112300780c */ /* 0x000fc40004fa1670 */
[----:B------:R-:W-:Y:S01]  /*c110*/  F2FP.SATFINITE.E4M3.F32.PACK_AB_MERGE_C R217, RZ, R217, RZ ;  /* 0x000000d9ffd9723e */ /* 0x000fe200048070ff */
[----:B-1----:R-:W4:Y:S01]  /*c120*/  LDL.LU R225, [R1+0x8] ;  /* 0x0000080001e17983 */ /* 0x002f220000300800 */
[----:B------:R-:W-:-:S03]  /*c130*/  FMUL R218, R218, UR20 ;  /* 0x00000014dada7c20 */ /* 0x000fc60008400000 */
[----:B------:R-:W3:Y:S04]  /*c140*/  LDL.LU R224, [R1+0x4] ;  /* 0x0000040001e07983 */ /* 0x000ee80000300800 */
[----:B------:R-:W4:Y:S01]  /*c150*/  LDL.LU R222, [R1] ;  /* 0x0000000001de7983 */ /* 0x000f220000300800 */
[----:B0-----:R-:W-:Y:S01]  /*c160*/  F2FP.SATFINITE.E4M3.F32.PACK_AB_MERGE_C R29, RZ, R218, RZ ;  /* 0x000000daff1d723e */ /* 0x001fe200048070ff */
[----:B------:R-:W-:Y:S01]  /*c170*/  FMUL R216, R216, UR20 ;  /* 0x00000014d8d87c20 */ /* 0x000fe20008400000 */
[----:B------:R-:W-:Y:S01]  /*c180*/  FMUL R215, R215, UR20 ;  /* 0x00000014d7d77c20 */ /* 0x000fe20008400000 */
[----:B------:R0:W-:Y:S01]  /*c190*/  @!P3 STG.E.U8 desc[UR18][R26.64+0x8], R33 ;  /* 0x000008211a00b986 */ /* 0x0001e2000c101112 */
[----:B------:R-:W-:Y:S01]  /*c1a0*/  ISETP.LT.OR P3, PT, R35, 0x11, !P0 ;  /* 0x000000112300780c */ /* 0x000fe20004761670 */
[----:B------:R-:W-:Y:S01]  /*c1b0*/  FMUL R213, R213, UR20 ;  /* 0x00000014d5d57c20 */ /* 0x000fe20008400000 */
[----:B------:R-:W-:Y:S01]  /*c1c0*/  F2FP.SATFINITE.E4M3.F32.PACK_AB_MERGE_C R31, RZ, R216, RZ ;  /* 0x000000d8ff1f723e */ /* 0x000fe200048070ff */
[----:B------:R-:W-:Y:S01]  /*c1d0*/  @!P4 STG.E.U8 desc[UR18][R26.64+0x9], R219 ;  /* 0x000009db1a00c986 */ /* 0x000fe2000c101112 */
[C---:B------:R-:W-:Y:S01]  /*c1e0*/  ISETP.LT.OR P4, PT, R35.reuse, 0x12, !P0 ;  /* 0x000000122300780c */ /* 0x040fe20004781670 */
[----:B------:R-:W-:Y:S01]  /*c1f0*/  FMUL R214, R214, UR20 ;  /* 0x00000014d6d67c20 */ /* 0x000fe20008400000 */
[----:B------:R-:W-:Y:S01]  /*c200*/  F2FP.SATFINITE.E4M3.F32.PACK_AB_MERGE_C R215, RZ, R215, RZ ;  /* 0x000000d7ffd7723e */ /* 0x000fe200048070ff */
[----:B------:R-:W-:Y:S01]  /*c210*/  @!P6 STG.E.U8 desc[UR18][R24.64+0x11], R217 ;  /* 0x000011d91800e986 */ /* 0x000fe2000c101112 */
[C---:B------:R-:W-:Y:S01]  /*c220*/  ISETP.LT.OR P6, PT, R35.reuse, 0x1a, !P1 ;  /* 0x0000001a2300780c */ /* 0x040fe20004fc1670 */
[----:B------:R-:W-:Y:S01]  /*c230*/  FMUL R212, R212, UR20 ;  /* 0x00000014d4d47c20 */ /* 0x000fe20008400000 */
[----:B------:R-:W-:Y:S01]  /*c240*/  F2FP.SATFINITE.E4M3.F32.PACK_AB_MERGE_C R213, RZ, R213, RZ ;  /* 0x000000d5ffd5723e */ /* 0x000fe200048070ff */
[----:B------:R1:W-:Y:S01]  /*c250*/  @!P5 STG.E.U8 desc[UR18][R24.64+0x10], R29 ;  /* 0x0000101d1800d986 */ /* 0x0003e2000c101112 */
[----:B------:R-:W-:Y:S01]  /*c260*/  ISETP.LT.OR P5, PT, R35, 0x19, !P1 ;  /* 0x000000192300780c */ /* 0x000fe20004fa1670 */
[----:B------:R-:W-:Y:S01]  /*c270*/  FMUL R211, R211, UR20 ;  /* 0x00000014d3d37c20 */ /* 0x000fe20008400000 */
[----:B------:R-:W-:Y:S01]  /*c280*/  FMUL R209, R209, UR20 ;  /* 0x00000014d1d17c20 */ /* 0x000fe20008400000 */
[----:B------:R1:W-:Y:S01]  /*c290*/  @!P3 STG.E.U8 desc[UR18][R26.64+0x10], R31 ;  /* 0x0000101f1a00b986 */ /* 0x0003e2000c101112 */
[C---:B------:R-:W-:Y:S01]  /*c2a0*/  ISETP.LT.OR P3, PT, R35.reuse, 0x19, !P0 ;  /* 0x000000192300780c */ /* 0x040fe20004761670 */
[----:B------:R-:W-:Y:S01]  /*c2b0*/  FMUL R210, R210, UR20 ;  /* 0x00000014d2d27c20 */ /* 0x000fe20008400000 */
[----:B0-----:R-:W-:Y:S01]  /*c2c0*/  F2FP.SATFINITE.E4M3.F32.PACK_AB_MERGE_C R33, RZ, R212, RZ ;  /* 0x000000d4ff21723e */ /* 0x001fe200048070ff */
[----:B------:R-:W-:Y:S01]  /*c2d0*/  @!P4 STG.E.U8 desc[UR18][R26.64+0x11], R215 ;  /* 0x000011d71a00c986 */ /* 0x000fe2000c101112 */
[C---:B------:R-:W-:Y:S01]  /*c2e0*/  ISETP.LT.OR P4, PT, R35.reuse, 0x1a, !P0 ;  /* 0x0000001a2300780c */ /* 0x040fe20004781670 */
[----:B------:R-:W-:Y:S01]  /*c2f0*/  FMUL R208, R208, UR20 ;  /* 0x00000014d0d07c20 */ /* 0x000fe20008400000 */
[----:B------:R-:W-:Y:S01]  /*c300*/  F2FP.SATFINITE.E4M3.F32.PACK_AB_MERGE_C R211, RZ, R211, RZ ;  /* 0x000000d3ffd3723e */ /* 0x000fe200048070ff */
[----:B------:R-:W-:Y:S01]  /*c310*/  @!P6 STG.E.U8 desc[UR18][R24.64+0x19], R213 ;  /* 0x000019d51800e986 */ /* 0x000fe2000c101112 */
[----:B------:R-:W-:Y:S01]  /*c320*/  ISETP.LT.OR P6, PT, R35, 0x22, !P1 ;  /* 0x000000222300780c */ /* 0x000fe20004fc1670 */
[----:B------:R-:W-:Y:S01]  /*c330*/  FMUL R207, R207, UR20 ;  /* 0x00000014cfcf7c20 */ /* 0x000fe20008400000 */
[----:B-1----:R-:W-:Y:S01]  /*c340*/  F2FP.SATFINITE.E4M3.F32.PACK_AB_MERGE_C R29, RZ, R214, RZ ;  /* 0x000000d6ff1d723e */ /* 0x002fe200048070ff */
[----:B------:R-:W-:Y:S01]  /*c350*/  FMUL R205, R205, UR20 ;  /* 0x00000014cdcd7c20 */ /* 0x000fe20008400000 */
[----:B------:R-:W-:Y:S01]  /*c360*/  F2FP.SATFINITE.E4M3.F32.PACK_AB_MERGE_C R209, RZ, R209, RZ ;  /* 0x000000d1ffd1723e */ /* 0x000fe200048070ff */
[----:B------:R-:W-:Y:S01]  /*c370*/  FMUL R206, R206, UR20 ;  /* 0x00000014cece7c20 */ /* 0x000fe20008400000 */
[----:B------:R-:W-:Y:S01]  /*c380*/  F2FP.SATFINITE.E4M3.F32.PACK_AB_MERGE_C R31, RZ, R208, RZ ;  /* 0x000000d0ff1f723e */ /* 0x000fe200048070ff */
[----:B------:R0:W-:Y:S01]  /*c390*/  @!P5 STG.E.U8 desc[UR18][R24.64+0x18], R29 ;  /* 0x0000181d1800d986 */ /* 0x0001e2000c101112 */
[C---:B------:R-:W-:Y:S01]  /*c3a0*/  ISETP.LT.OR P5, PT, R35.reuse, 0x21, !P1 ;  /* 0x000000212300780c */ /* 0x040fe20004fa1670 */
[----:B------:R-:W-:Y:S01]  /*c3b0*/  FMUL R204, R204, UR20 ;  /* 0x00000014cccc7c20 */ /* 0x000fe20008400000 */
[----:B------:R-:W-:Y:S01]  /*c3c0*/  F2FP.SATFINITE.E4M3.F32.PACK_AB_MERGE_C R207, RZ, R207, RZ ;  /* 0x000000cfffcf723e */ /* 0x000fe200048070ff */
[----:B------:R1:W-:Y:S01]  /*c3d0*/  @!P3 STG.E.U8 desc[UR18][R26.64+0x18], R33 ;  /* 0x000018211a00b986 */ /* 0x0003e2000c101112 */
[----:B------:R-:W-:Y:S01]  /*c3e0*/  ISETP.LT.OR P3, PT, R35, 0x21, !P0 ;  /* 0x000000212300780c */ /* 0x000fe20004761670 */
[----:B------:R-:W-:Y:S01]  /*c3f0*/  FMUL R203, R203, UR20 ;  /* 0x00000014cbcb7c20 */ /* 0x000fe20008400000 */
[----:B------:R-:W-:Y:S01]  /*c400*/  F2FP.SATFINITE.E4M3.F32.PACK_AB_MERGE_C R205, RZ, R205, RZ ;  /* 0x000000cdffcd723e */ /* 0x000fe200048070ff */
[----:B------:R-:W-:Y:S01]  /*c410*/  @!P4 STG.E.U8 desc[UR18][R26.64+0x19], R211 ;  /* 0x000019d31a00c986 */ /* 0x000fe2000c101112 */
[----:B------:R-:W-:Y:S01]  /*c420*/  ISETP.LT.OR P4, PT, R35, 0x22, !P0 ;  /* 0x000000222300780c */ /* 0x000fe20004781670 */
[----:B------:R-:W-:Y:S01]  /*c430*/  FMUL R201, R201, UR20 ;  /* 0x00000014c9c97c20 */ /* 0x000fe20008400000 */
[----:B------:R-:W-:Y:S01]  /*c440*/  F2FP.SATFINITE.E4M3.F32.PACK_AB_MERGE_C R203, RZ, R203, RZ ;  /* 0x000000cbffcb723e */ /* 0x000fe200048070ff */
[----:B------:R-:W-:Y:S01]  /*c450*/  @!P6 STG.E.U8 desc[UR18][R24.64+0x21], R209 ;  /* 0x000021d11800e986 */ /* 0x000fe2000c101112 */
[----:B------:R-:W-:Y:S01]  /*c460*/  ISETP.LT.OR P6, PT, R35, 0x2a, !P1 ;  /* 0x0000002a2300780c */ /* 0x000fe20004fc1670 */
[----:B------:R-:W-:Y:S01]  /*c470*/  FMUL R202, R202, UR20 ;  /* 0x00000014caca7c20 */ /* 0x000fe20008400000 */
[----:B0-----:R-:W-:Y:S01]  /*c480*/  F2FP.SATFINITE.E4M3.F32.PACK_AB_MERGE_C R29, RZ, R210, RZ ;  /* 0x000000d2ff1d723e */ /* 0x001fe200048070ff */
[----:B------:R-:W-:Y:S01]  /*c490*/  FMUL R200, R200, UR20 ;  /* 0x00000014c8c87c20 */ /* 0x000fe20008400000 */
[----:B-1----:R-:W-:Y:S01]  /*c4a0*/  F2FP.SATFINITE.E4M3.F32.PACK_AB_MERGE_C R33, RZ, R204, RZ ;  /* 0x000000ccff21723e */ /* 0x002fe200048070ff */
[----:B------:R-:W-:Y:S01]  /*c4b0*/  FMUL R199, R199, UR20 ;  /* 0x00000014c7c77c20 */ /* 0x000fe20008400000 */
[----:B------:R-:W-:Y:S01]  /*c4c0*/  F2FP.SATFINITE.E4M3.F32.PACK_AB_MERGE_C R201, RZ, R201, RZ ;  /* 0x000000c9ffc9723e */ /* 0x000fe200048070ff */
[----:B------:R0:W-:Y:S01]  /*c4d0*/  @!P5 STG.E.U8 desc[UR18][R24.64+0x20], R29 ;  /* 0x0000201d1800d986 */ /* 0x0001e2000c101112 */
[----:B------:R-:W-:Y:S01]  /*c4e0*/  ISETP.LT.OR P5, PT, R35, 0x29, !P1 ;  /* 0x000000292300780c */ /* 0x000fe20004fa1670 */
[----:B------:R-:W-:Y:S01]  /*c4f0*/  FMUL R197, R197, UR20 ;  /* 0x00000014c5c57c20 */ /* 0x000fe20008400000 */
[----:B------:R-:W-:Y:S01]  /*c500*/  F2FP.SATFINITE.E4M3.F32.PACK_AB_MERGE_C R199, RZ, R199, RZ ;  /* 0x000000c7ffc7723e */ /* 0x000fe200048070ff */
[----:B------:R1:W-:Y:S01]  /*c510*/  @!P3 STG.E.U8 desc[UR18][R26.64+0x20], R31 ;  /* 0x0000201f1a00b986 */ /* 0x0003e2000c101112 */
[C---:B------:R-:W-:Y:S01]  /*c520*/  ISETP.LT.OR P3, PT, R35.reuse, 0x29, !P0 ;  /* 0x000000292300780c */ /* 0x040fe20004761670 */
[----:B------:R-:W-:Y:S01]  /*c530*/  FMUL R198, R198, UR20 ;  /* 0x00000014c6c67c20 */ /* 0x000fe20008400000 */
[----:B------:R-:W-:Y:S01]  /*c540*/  F2FP.SATFINITE.E4M3.F32.PACK_AB_MERGE_C R197, RZ, R197, RZ ;  /* 0x000000c5ffc5723e */ /* 0x000fe200048070ff */
[----:B------:R-:W-:Y:S01]  /*c550*/  @!P4 STG.E.U8 desc[UR18][R26.64+0x21], R207 ;  /* 0x000021cf1a00c986 */ /* 0x000fe2000c101112 */
[----:B------:R-:W-:Y:S01]  /*c560*/  ISETP.LT.OR P4, PT, R35, 0x2a, !P0 ;  /* 0x0000002a2300780c */ /* 0x000fe20004781670 */
[----:B------:R-:W-:Y:S01]  /*c570*/  FMUL R196, R196, UR20 ;  /* 0x00000014c4c47c20 */ /* 0x000fe20008400000 */
[----:B------:R-:W-:Y:S01]  /*c580*/  FMUL R195, R195, UR20 ;  /* 0x00000014c3c37c20 */ /* 0x000fe20008400000 */
        /* <DEDUP_REMOVED lines=27> */
[----:B------:R-:W-:Y:S01]  /*c740*/  FMUL R186, R186, UR20 ;  /* 0x00000014baba7c20 */ /* 0x000fe20008400000 */
        /* <DEDUP_REMOVED lines=156> */
[----:B-----5:R-:W-:Y:S01]  /*d110*/  FMUL R0, R0, UR20 ;  /* 0x0000001400007c20 */ /* 0x020fe20008400000 */
[----:B-1----:R-:W-:Y:S01]  /*d120*/  F2FP.SATFINITE.E4M3.F32.PACK_AB_MERGE_C R33, RZ, R164, RZ ;  /* 0x000000a4ff21723e */ /* 0x002fe200048070ff */
        /* <DEDUP_REMOVED lines=9> */
[----:B------:R-:W-:Y:S01]  /*d1c0*/  FMUL R4, R4, UR20 ;  /* 0x0000001404047c20 */ /* 0x000fe20008400000 */
[----:B------:R-:W-:Y:S01]  /*d1d0*/  @!P4 STG.E.U8 desc[UR18][R26.64+0x71], R167 ;  /* 0x000071a71a00c986 */ /* 0x000fe2000c101112 */
[----:B------:R-:W-:-:S03]  /*d1e0*/  ISETP.LT.OR P4, PT, R35, 0x7a, !P0 ;  /* 0x0000007a2300780c */ /* 0x000fc60004781670 */
[----:B------:R-:W-:Y:S01]  /*d1f0*/  @!P6 STG.E.U8 desc[UR18][R24.64+0x79], R165 ;  /* 0x000079a51800e986 */ /* 0x000fe2000c101112 */
[----:B------:R-:W-:Y:S02]  /*d200*/  ISETP.LT.OR P6, PT, R35, 0x82, !P1 ;  /* 0x000000822300780c */ /* 0x000fe40004fc1670 */
[----:B0-----:R-:W-:Y:S01]  /*d210*/  F2FP.SATFINITE.E4M3.F32.PACK_AB_MERGE_C R29, RZ, R166, RZ ;  /* 0x000000a6ff1d723e */ /* 0x001fe200048070ff */
[----:B------:R-:W3:Y:S01]  /*d220*/  LDL.LU R220, [R1+0x14] ;  /* 0x0000140001dc7983 */ /* 0x000ee20000300800 */
[----:B-1----:R-:W-:-:S03]  /*d230*/  F2FP.SATFINITE.E4M3.F32.PACK_AB_MERGE_C R31, RZ, R160, RZ ;  /* 0x000000a0ff1f723e */ /* 0x002fc600048070ff */
[----:B------:R0:W-:Y:S01]  /*d240*/  @!P5 STG.E.U8 desc[UR18][R24.64+0x78], R29 ;  /* 0x0000781d1800d986 */ /* 0x0001e2000c101112 */
[----:B------:R-:W-:-:S03]  /*d250*/  ISETP.LT.OR P5, PT, R35, 0x81, !P1 ;  /* 0x000000812300780c */ /* 0x000fc60004fa1670 */
[----:B------:R1:W-:Y:S01]  /*d260*/  @!P3 STG.E.U8 desc[UR18][R26.64+0x78], R33 ;  /* 0x000078211a00b986 */ /* 0x0003e2000c101112 */
[----:B------:R-:W-:-:S03]  /*d270*/  ISETP.LT.OR P3, PT, R35, 0x81, !P0 ;  /* 0x000000812300780c */ /* 0x000fc60004761670 */
        /* <DEDUP_REMOVED lines=26> */
[----:B0-----:R-:W-:Y:S02]  /*d420*/  F2FP.SATFINITE.E4M3.F32.PACK_AB_MERGE_C R29, RZ, R154, RZ ;  /* 0x0000009aff1d723e */ /* 0x001fe400048070ff */
[----:B-1----:R-:W-:-:S03]  /*d430*/  F2FP.SATFINITE.E4M3.F32.PACK_AB_MERGE_C R33, RZ, R20, RZ ;  /* 0x00000014ff21723e */ /* 0x002fc600048070ff */
[----:B------:R0:W-:Y:S01]  /*d440*/  @!P5 STG.E.U8 desc[UR18][R24.64+0x90], R29 ;  /* 0x0000901d1800d986 */ /* 0x0001e2000c101112 */
[----:B------:R-:W-:-:S03]  /*d450*/  ISETP.LT.OR P5, PT, R35, 0x99, !P1 ;  /* 0x000000992300780c */ /* 0x000fc60004fa1670 */
[----:B------:R-:W-:Y:S01]  /*d460*/  @!P3 STG.E.U8 desc[UR18][R26.64+0x90], R31 ;  /* 0x0000901f1a00b986 */ /* 0x000fe2000c101112 */
[----:B------:R-:W-:-:S03]  /*d470*/  ISETP.LT.OR P3, PT, R35, 0x99, !P0 ;  /* 0x000000992300780c */ /* 0x000fc60004761670 */
[----:B------:R1:W-:Y:S01]  /*d480*/  @!P4 STG.E.U8 desc[UR18][R26.64+0x91], R23 ;  /* 0x000091171a00c986 */ /* 0x0003e2000c101112 */
[----:B------:R-:W-:-:S03]  /*d490*/  ISETP.LT.OR P4, PT, R35, 0x9a, !P0 ;  /* 0x0000009a2300780c */ /* 0x000fc60004781670 */
[----:B------:R2:W-:Y:S01]  /*d4a0*/  @!P6 STG.E.U8 desc[UR18][R24.64+0x99], R21 ;  /* 0x000099151800e986 */ /* 0x0005e2000c101112 */
[----:B------:R-:W-:Y:S02]  /*d4b0*/  ISETP.LT.OR P6, PT, R35, 0xa2, !P1 ;  /* 0x000000a22300780c */ /* 0x000fe40004fc1670 */
[----:B0-----:R-:W-:-:S05]  /*d4c0*/  F2FP.SATFINITE.E4M3.F32.PACK_AB_MERGE_C R29, RZ, R22, RZ ;  /* 0x00000016ff1d723e */ /* 0x001fca00048070ff */
[----:B------:R-:W-:Y:S01]  /*d4d0*/  @!P5 STG.E.U8 desc[UR18][R24.64+0x98], R29 ;  /* 0x0000981d1800d986 */ /* 0x000fe2000c101112 */
[C---:B------:R-:W-:Y:S02]  /*d4e0*/  ISETP.LT.OR P5, PT, R35.reuse, 0xa1, !P1 ;  /* 0x000000a12300780c */ /* 0x040fe40004fa1670 */
[----:B-1----:R-:W-:Y:S01]  /*d4f0*/  F2FP.SATFINITE.E4M3.F32.PACK_AB_MERGE_C R23, RZ, R18, RZ ;  /* 0x00000012ff17723e */ /* 0x002fe200048070ff */
[----:B------:R-:W-:Y:S01]  /*d500*/  @!P3 STG.E.U8 desc[UR18][R26.64+0x98], R33 ;  /* 0x000098211a00b986 */ /* 0x000fe2000c101112 */
[C---:B------:R-:W-:Y:S02]  /*d510*/  ISETP.LT.OR P3, PT, R35.reuse, 0xa1, !P0 ;  /* 0x000000a12300780c */ /* 0x040fe40004761670 */
[----:B--2---:R-:W-:Y:S01]  /*d520*/  F2FP.SATFINITE.E4M3.F32.PACK_AB_MERGE_C R21, RZ, R16, RZ ;  /* 0x00000010ff15723e */ /* 0x004fe200048070ff */
[----:B------:R0:W-:Y:S01]  /*d530*/  @!P4 STG.E.U8 desc[UR18][R26.64+0x99], R19 ;  /* 0x000099131a00c986 */ /* 0x0001e2000c101112 */
[----:B------:R-:W-:-:S03]  /*d540*/  ISETP.LT.OR P4, PT, R35, 0xa2, !P0 ;  /* 0x000000a22300780c */ /* 0x000fc60004781670 */
[----:B------:R1:W-:Y:S01]  /*d550*/  @!P6 STG.E.U8 desc[UR18][R24.64+0xa1], R17 ;  /* 0x0000a1111800e986 */ /* 0x0003e2000c101112 */
[----:B------:R-:W-:-:S03]  /*d560*/  ISETP.LT.OR P6, PT, R35, 0xaa, !P1 ;  /* 0x000000aa2300780c */ /* 0x000fc60004fc1670 */
[----:B------:R-:W-:Y:S01]  /*d570*/  @!P5 STG.E.U8 desc[UR18][R24.64+0xa0], R23 ;  /* 0x0000a0171800d986 */ /* 0x000fe2000c101112 */
[----:B------:R-:W-:-:S03]  /*d580*/  ISETP.LT.OR P5, PT, R35, 0xa9, !P1 ;  /* 0x000000a92300780c */ /* 0x000fc60004fa1670 */
[----:B------:R-:W-:Y:S01]  /*d590*/  @!P3 STG.E.U8 desc[UR18][R26.64+0xa0], R21 ;  /* 0x0000a0151a00b986 */ /* 0x000fe2000c101112 */
[C---:B------:R-:W-:Y:S02]  /*d5a0*/  ISETP.LT.OR P3, PT, R35.reuse, 0xa9, !P0 ;  /* 0x000000a92300780c */ /* 0x040fe40004761670 */
[----:B0-----:R-:W-:Y:S01]  /*d5b0*/  F2FP.SATFINITE.E4M3.F32.PACK_AB_MERGE_C R19, RZ, R14, RZ ;  /* 0x0000000eff13723e */ /* 0x001fe200048070ff */
[----:B------:R0:W-:Y:S01]  /*d5c0*/  @!P4 STG.E.U8 desc[UR18][R26.64+0xa1], R15 ;  /* 0x0000a10f1a00c986 */ /* 0x0001e2000c101112 */
[C---:B------:R-:W-:Y:S02]  /*d5d0*/  ISETP.LT.OR P4, PT, R35.reuse, 0xaa, !P0 ;  /* 0x000000aa2300780c */ /* 0x040fe40004781670 */
[----:B-1----:R-:W-:Y:S01]  /*d5e0*/  F2FP.SATFINITE.E4M3.F32.PACK_AB_MERGE_C R17, RZ, R12, RZ ;  /* 0x0000000cff11723e */ /* 0x002fe200048070ff */
        /* <DEDUP_REMOVED lines=15> */
[----:B0-----:R-:W-:Y:S02]  /*d6e0*/  F2FP.SATFINITE.E4M3.F32.PACK_AB_MERGE_C R11, RZ, R6, RZ ;  /* 0x00000006ff0b723e */ /* 0x001fe400048070ff */
[C---:B------:R-:W-:Y:S01]  /*d6f0*/  ISETP.LT.OR P3, PT, R35.reuse, 0xb9, !P0 ;  /* 0x000000b92300780c */ /* 0x040fe20004761670 */
[----:B------:R0:W-:Y:S01]  /*d700*/  @!P4 STG.E.U8 desc[UR18][R26.64+0xb1], R7 ;  /* 0x0000b1071a00c986 */ /* 0x0001e2000c101112 */
[----:B-1----:R-:W-:Y:S02]  /*d710*/  F2FP.SATFINITE.E4M3.F32.PACK_AB_MERGE_C R9, RZ, R4, RZ ;  /* 0x00000004ff09723e */ /* 0x002fe400048070ff */
[----:B------:R-:W-:Y:S01]  /*d720*/  ISETP.LT.OR P4, PT, R35, 0xba, !P0 ;  /* 0x000000ba2300780c */ /* 0x000fe20004781670 */
[----:B------:R1:W-:Y:S04]  /*d730*/  @!P6 STG.E.U8 desc[UR18][R24.64+0xb9], R5 ;  /* 0x0000b9051800e986 */ /* 0x0003e8000c101112 */
[----:B------:R2:W-:Y:S01]  /*d740*/  @!P5 STG.E.U8 desc[UR18][R24.64+0xb8], R11 ;  /* 0x0000b80b1800d986 */ /* 0x0005e2000c101112 */
[----:B------:R-:W-:Y:S01]  /*d750*/  FMUL R4, R227, UR20 ;  /* 0x00000014e3047c20 */ /* 0x000fe20008400000 */
[----:B------:R-:W-:-:S02]  /*d760*/  ISETP.LT.OR P5, PT, R35, 0xc1, !P1 ;  /* 0x000000c12300780c */ /* 0x000fc40004fa1670 */
[----:B0-----:R-:W-:Y:S02]  /*d770*/  F2FP.SATFINITE.E4M3.F32.PACK_AB_MERGE_C R7, RZ, R3, RZ ;  /* 0x00000003ff07723e */ /* 0x001fe400048070ff */
[----:B-1----:R-:W-:Y:S01]  /*d780*/  F2FP.SATFINITE.E4M3.F32.PACK_AB_MERGE_C R5, RZ, R0, RZ ;  /* 0x00000000ff05723e */ /* 0x002fe200048070ff */
[----:B----4-:R-:W-:Y:S01]  /*d790*/  FMUL R0, R222, UR20 ;  /* 0x00000014de007c20 */ /* 0x010fe20008400000 */
[----:B------:R-:W-:Y:S01]  /*d7a0*/  ISETP.LT.OR P6, PT, R35, 0xc2, !P1 ;  /* 0x000000c22300780c */ /* 0x000fe20004fc1670 */
[----:B------:R-:W4:Y:S01]  /*d7b0*/  LDL.LU R222, [R1+0x20] ;  /* 0x0000200001de7983 */ /* 0x000f220000300800 */
[----:B--2---:R-:W-:Y:S02]  /*d7c0*/  F2FP.SATFINITE.E4M3.F32.PACK_AB_MERGE_C R11, RZ, R2, RZ ;  /* 0x00000002ff0b723e */ /* 0x004fe400048070ff */
[----:B------:R-:W-:Y:S01]  /*d7d0*/  F2FP.SATFINITE.E4M3.F32.PACK_AB_MERGE_C R13, RZ, R0, RZ ;  /* 0x00000000ff0d723e */ /* 0x000fe200048070ff */
[----:B---3--:R-:W-:Y:S01]  /*d7e0*/  FMUL R0, R224, UR20 ;  /* 0x00000014e0007c20 */ /* 0x008fe20008400000 */
[----:B------:R-:W-:Y:S01]  /*d7f0*/  FMUL R2, R225, UR20 ;  /* 0x00000014e1027c20 */ /* 0x000fe20008400000 */
[----:B------:R-:W2:Y:S04]  /*d800*/  LDL.LU R224, [R1+0x24] ;  /* 0x0000240001e07983 */ /* 0x000ea80000300800 */
[----:B------:R-:W3:Y:S01]  /*d810*/  LDL.LU R225, [R1+0x28] ;  /* 0x0000280001e17983 */ /* 0x000ee20000300800 */
[----:B------:R-:W-:-:S03]  /*d820*/  FMUL R3, R226, UR20 ;  /* 0x00000014e2037c20 */ /* 0x000fc60008400000 */
[----:B------:R-:W3:Y:S04]  /*d830*/  LDL.LU R226, [R1+0x2c] ;  /* 0x00002c0001e27983 */ /* 0x000ee80000300800 */
[----:B------:R-:W3:Y:S04]  /*d840*/  LDL.LU R227, [R1+0x30] ;  /* 0x0000300001e37983 */ /* 0x000ee80000300800 */
[----:B------:R-:W-:Y:S01]  /*d850*/  @!P3 STG.E.U8 desc[UR18][R26.64+0xb8], R9 ;  /* 0x0000b8091a00b986 */ /* 0x000fe2000c101112 */
[----:B------:R-:W-:-:S03]  /*d860*/  ISETP.LT.OR P3, PT, R35, 0xc1, !P0 ;  /* 0x000000c12300780c */ /* 0x000fc60004761670 */
[----:B------:R0:W-:Y:S01]  /*d870*/  @!P4 STG.E.U8 desc[UR18][R26.64+0xb9], R7 ;  /* 0x0000b9071a00c986 */ /* 0x0001e2000c101112 */
[----:B------:R-:W-:-:S03]  /*d880*/  ISETP.LT.OR P4, PT, R35, 0xc2, !P0 ;  /* 0x000000c22300780c */ /* 0x000fc60004781670 */
[----:B------:R-:W-:Y:S01]  /*d890*/  @!P5 STG.E.U8 desc[UR18][R24.64+0xc0], R11 ;  /* 0x0000c00b1800d986 */ /* 0x000fe2000c101112 */
[----:B------:R-:W-:-:S03]  /*d8a0*/  ISETP.LT.OR P5, PT, R35, 0xc9, !P1 ;  /* 0x000000c92300780c */ /* 0x000fc60004fa1670 */
[----:B------:R1:W-:Y:S01]  /*d8b0*/  @!P6 STG.E.U8 desc[UR18][R24.64+0xc1], R5 ;  /* 0x0000c1051800e986 */ /* 0x0003e2000c101112 */
[----:B0-----:R-:W-:-:S03]  /*d8c0*/  F2FP.SATFINITE.E4M3.F32.PACK_AB_MERGE_C R7, RZ, R0, RZ ;  /* 0x00000000ff07723e */ /* 0x001fc600048070ff */
[----:B------:R-:W-:Y:S01]  /*d8d0*/  @!P3 STG.E.U8 desc[UR18][R26.64+0xc0], R13 ;  /* 0x0000c00d1a00b986 */ /* 0x000fe2000c101112 */
[C---:B------:R-:W-:Y:S02]  /*d8e0*/  ISETP.LT.OR P6, PT, R35.reuse, 0xca, !P1 ;  /* 0x000000ca2300780c */ /* 0x040fe40004fc1670 */
[----:B-1----:R-:W-:Y:S01]  /*d8f0*/  F2FP.SATFINITE.E4M3.F32.PACK_AB_MERGE_C R5, RZ, R2, RZ ;  /* 0x00000002ff05723e */ /* 0x002fe200048070ff */
[----:B------:R0:W-:Y:S01]  /*d900*/  @!P4 STG.E.U8 desc[UR18][R26.64+0xc1], R7 ;  /* 0x0000c1071a00c986 */ /* 0x0001e2000c101112 */
[C---:B------:R-:W-:Y:S02]  /*d910*/  ISETP.LT.OR P3, PT, R35.reuse, 0xc9, !P0 ;  /* 0x000000c92300780c */ /* 0x040fe40004761670 */
[C---:B------:R-:W-:Y:S01]  /*d920*/  ISETP.LT.OR P4, PT, R35.reuse, 0xca, !P0 ;  /* 0x000000ca2300780c */ /* 0x040fe20004781670 */
[----:B------:R1:W-:Y:S01]  /*d930*/  @!P5 STG.E.U8 desc[UR18][R24.64+0xc8], R5 ;  /* 0x0000c8051800d986 */ /* 0x0003e2000c101112 */
[----:B------:R-:W-:Y:S02]  /*d940*/  ISETP.LT.OR P5, PT, R35, 0xd1, !P1 ;  /* 0x000000d12300780c */ /* 0x000fe40004fa1670 */
[----:B------:R-:W-:-:S02]  /*d950*/  F2FP.SATFINITE.E4M3.F32.PACK_AB_MERGE_C R9, RZ, R3, RZ ;  /* 0x00000003ff09723e */ /* 0x000fc400048070ff */
[----:B------:R-:W-:-:S03]  /*d960*/  F2FP.SATFINITE.E4M3.F32.PACK_AB_MERGE_C R11, RZ, R4, RZ ;  /* 0x00000004ff0b723e */ /* 0x000fc600048070ff */
[----:B------:R1:W-:Y:S04]  /*d970*/  @!P6 STG.E.U8 desc[UR18][R24.64+0xc9], R9 ;  /* 0x0000c9091800e986 */ /* 0x0003e8000c101112 */
[----:B------:R-:W-:Y:S01]  /*d980*/  @!P3 STG.E.U8 desc[UR18][R26.64+0xc8], R11 ;  /* 0x0000c80b1a00b986 */ /* 0x000fe2000c101112 */
[----:B------:R-:W-:-:S03]  /*d990*/  FMUL R0, R220, UR20 ;  /* 0x00000014dc007c20 */ /* 0x000fc60008400000 */
[----:B------:R-:W3:Y:S02]  /*d9a0*/  LDL.LU R220, [R1+0x34] ;  /* 0x0000340001dc7983 */ /* 0x000ee40000300800 */
[----:B0-----:R-:W-:Y:S01]  /*d9b0*/  F2FP.SATFINITE.E4M3.F32.PACK_AB_MERGE_C R7, RZ, R0, RZ ;  /* 0x00000000ff07723e */ /* 0x001fe200048070ff */
[----:B------:R-:W-:Y:S02]  /*d9c0*/  FMUL R2, R221, UR20 ;  /* 0x00000014dd027c20 */ /* 0x000fe40008400000 */
[----:B------:R-:W3:Y:S03]  /*d9d0*/  LDL.LU R221, [R1+0x38] ;  /* 0x0000380001dd7983 */ /* 0x000ee60000300800 */
[----:B-1----:R-:W-:Y:S01]  /*d9e0*/  F2FP.SATFINITE.E4M3.F32.PACK_AB_MERGE_C R5, RZ, R2, RZ ;  /* 0x00000002ff05723e */ /* 0x002fe200048070ff */
[----:B------:R-:W-:Y:S04]  /*d9f0*/  @!P4 STG.E.U8 desc[UR18][R26.64+0xc9], R7 ;  /* 0x0000c9071a00c986 */ /* 0x000fe8000c101112 */
[----:B------:R0:W-:Y:S01]  /*da00*/  @!P5 STG.E.U8 desc[UR18][R24.64+0xd0], R5 ;  /* 0x0000d0051800d986 */ /* 0x0001e2000c101112 */
[----:B------:R-:W-:-:S03]  /*da10*/  FMUL R3, R223, UR20 ;  /* 0x00000014df037c20 */ /* 0x000fc60008400000 */
[----:B------:R-:W3:Y:S02]  /*da20*/  LDL.LU R223, [R1+0x3c] ;  /* 0x00003c0001df7983 */ /* 0x000ee40000300800 */
[----:B------:R-:W-:Y:S01]  /*da30*/  F2FP.SATFINITE.E4M3.F32.PACK_AB_MERGE_C R9, RZ, R3, RZ ;  /* 0x00000003ff09723e */ /* 0x000fe200048070ff */
[----:B----4-:R-:W-:Y:S02]  /*da40*/  FMUL R0, R222, UR20 ;  /* 0x00000014de007c20 */ /* 0x010fe40008400000 */
[----:B------:R-:W4:Y:S03]  /*da50*/  LDL.LU R222, [R1+0x40] ;  /* 0x0000400001de7983 */ /* 0x000f260000300800 */
[----:B------:R-:W-:Y:S01]  /*da60*/  F2FP.SATFINITE.E4M3.F32.PACK_AB_MERGE_C R13, RZ, R0, RZ ;  /* 0x00000000ff0d723e */ /* 0x000fe200048070ff */
[----:B--2---:R-:W-:Y:S02]  /*da70*/  FMUL R2, R224, UR20 ;  /* 0x00000014e0027c20 */ /* 0x004fe40008400000 */
[----:B------:R-:W2:Y:S01]  /*da80*/  LDL.LU R224, [R1+0x44] ;  /* 0x0000440001e07983 */ /* 0x000ea20000300800 */
[----:B---3--:R-:W-:-:S03]  /*da90*/  FMUL R0, R225, UR20 ;  /* 0x00000014e1007c20 */ /* 0x008fc60008400000 */
[----:B------:R-:W3:Y:S01]  /*daa0*/  LDL.LU R225, [R1+0x48] ;  /* 0x0000480001e17983 */ /* 0x000ee20000300800 */
[----:B------:R-:W-:Y:S01]  /*dab0*/  FMUL R3, R226, UR20 ;  /* 0x00000014e2037c20 */ /* 0x000fe20008400000 */
[----:B0-----:R-:W-:Y:S02]  /*dac0*/  F2FP.SATFINITE.E4M3.F32.PACK_AB_MERGE_C R5, RZ, R0, RZ ;  /* 0x00000000ff05723e */ /* 0x001fe400048070ff */
[----:B------:R-:W3:Y:S01]  /*dad0*/  LDL.LU R226, [R1+0x4c] ;  /* 0x00004c0001e27983 */ /* 0x000ee20000300800 */
[----:B------:R-:W-:-:S03]  /*dae0*/  FMUL R0, R227, UR20 ;  /* 0x00000014e3007c20 */ /* 0x000fc60008400000 */
[----:B------:R-:W3:Y:S01]  /*daf0*/  LDL.LU R227, [R1+0x50] ;  /* 0x0000500001e37983 */ /* 0x000ee20000300800 */
[C---:B------:R-:W-:Y:S02]  /*db00*/  ISETP.LT.OR P6, PT, R35.reuse, 0xd2, !P1 ;  /* 0x000000d22300780c */ /* 0x040fe40004fc1670 */
[C---:B------:R-:W-:Y:S01]  /*db10*/  ISETP.LT.OR P4, PT, R35.reuse, 0xd2, !P0 ;  /* 0x000000d22300780c */ /* 0x040fe20004781670 */
[----:B------:R-:W3:Y:S01]  /*db20*/  LDL.LU R218, [R1+0x54] ;  /* 0x0000540001da7983 */ /* 0x000ee20000300800 */
[C---:B------:R-:W-:Y:S02]  /*db30*/  ISETP.LT.OR P3, PT, R35.reuse, 0xd1, !P0 ;  /* 0x000000d12300780c */ /* 0x040fe40004761670 */
[----:B------:R-:W-:Y:S02]  /*db40*/  ISETP.LT.OR P5, PT, R35, 0xd9, !P1 ;  /* 0x000000d92300780c */ /* 0x000fe40004fa1670 */
[----:B------:R-:W-:Y:S02]  /*db50*/  F2FP.SATFINITE.E4M3.F32.PACK_AB_MERGE_C R7, RZ, R2, RZ ;  /* 0x00000002ff07723e */ /* 0x000fe400048070ff */
[----:B------:R-:W-:-:S03]  /*db60*/  F2FP.SATFINITE.E4M3.F32.PACK_AB_MERGE_C R11, RZ, R0, RZ ;  /* 0x00000000ff0b723e */ /* 0x000fc600048070ff */
[----:B------:R0:W-:Y:S01]  /*db70*/  @!P6 STG.E.U8 desc[UR18][R24.64+0xd1], R9 ;  /* 0x0000d1091800e986 */ /* 0x0001e2000c101112 */
[----:B------:R-:W-:-:S03]  /*db80*/  ISETP.LT.OR P6, PT, R35, 0xda, !P1 ;  /* 0x000000da2300780c */ /* 0x000fc60004fc1670 */
[----:B------:R-:W-:Y:S01]  /*db90*/  @!P4 STG.E.U8 desc[UR18][R26.64+0xd1], R7 ;  /* 0x0000d1071a00c986 */ /* 0x000fe2000c101112 */
[----:B------:R-:W-:-:S03]  /*dba0*/  ISETP.LT.OR P4, PT, R35, 0xda, !P0 ;  /* 0x000000da2300780c */ /* 0x000fc60004781670 */
[----:B------:R-:W-:Y:S01]  /*dbb0*/  @!P3 STG.E.U8 desc[UR18][R26.64+0xd0], R13 ;  /* 0x0000d00d1a00b986 */ /* 0x000fe2000c101112 */
[----:B0-----:R-:W-:-:S03]  /*dbc0*/  F2FP.SATFINITE.E4M3.F32.PACK_AB_MERGE_C R9, RZ, R3, RZ ;  /* 0x00000003ff09723e */ /* 0x001fc600048070ff */
[----:B------:R0:W-:Y:S04]  /*dbd0*/  @!P5 STG.E.U8 desc[UR18][R24.64+0xd8], R5 ;  /* 0x0000d8051800d986 */ /* 0x0001e8000c101112 */
[----:B------:R1:W-:Y:S01]  /*dbe0*/  @!P6 STG.E.U8 desc[UR18][R24.64+0xd9], R9 ;  /* 0x0000d9091800e986 */ /* 0x0003e2000c101112 */
[----:B------:R-:W-:-:S03]  /*dbf0*/  FMUL R0, R220, UR20 ;  /* 0x00000014dc007c20 */ /* 0x000fc60008400000 */
[----:B------:R-:W3:Y:S02]  /*dc00*/  LDL.LU R220, [R1+0x58] ;  /* 0x0000580001dc7983 */ /* 0x000ee40000300800 */
[----:B0-----:R-:W-:Y:S01]  /*dc10*/  F2FP.SATFINITE.E4M3.F32.PACK_AB_MERGE_C R5, RZ, R0, RZ ;  /* 0x00000000ff05723e */ /* 0x001fe200048070ff */
[----:B------:R-:W-:Y:S02]  /*dc20*/  FMUL R2, R221, UR20 ;  /* 0x00000014dd027c20 */ /* 0x000fe40008400000 */
[----:B------:R-:W3:Y:S03]  /*dc30*/  LDL.LU R221, [R1+0x5c] ;  /* 0x00005c0001dd7983 */ /* 0x000ee60000300800 */
[----:B------:R-:W-:Y:S01]  /*dc40*/  F2FP.SATFINITE.E4M3.F32.PACK_AB_MERGE_C R7, RZ, R2, RZ ;  /* 0x00000002ff07723e */ /* 0x000fe200048070ff */
[----:B------:R0:W-:Y:S01]  /*dc50*/  @!P4 STG.E.U8 desc[UR18][R26.64+0xd9], R5 ;  /* 0x0000d9051a00c986 */ /* 0x0001e2000c101112 */
[----:B------:R-:W-:-:S03]  /*dc60*/  FMUL R3, R223, UR20 ;  /* 0x00000014df037c20 */ /* 0x000fc60008400000 */
[----:B------:R-:W3:Y:S02]  /*dc70*/  LDL.LU R223, [R1+0x60] ;  /* 0x0000600001df7983 */ /* 0x000ee40000300800 */
[----:B-1----:R-:W-:Y:S01]  /*dc80*/  F2FP.SATFINITE.E4M3.F32.PACK_AB_MERGE_C R9, RZ, R3, RZ ;  /* 0x00000003ff09723e */ /* 0x002fe200048070ff */
[----:B----4-:R-:W-:Y:S02]  /*dc90*/  FMUL R4, R222, UR20 ;  /* 0x00000014de047c20 */ /* 0x010fe40008400000 */
[----:B------:R-:W4:Y:S01]  /*dca0*/  LDL.LU R222, [R1+0x64] ;  /* 0x0000640001de7983 */ /* 0x000f220000300800 */
[----:B--2---:R-:W-:-:S03]  /*dcb0*/  FMUL R0, R224, UR20 ;  /* 0x00000014e0007c20 */ /* 0x004fc60008400000 */
[----:B------:R-:W2:Y:S01]  /*dcc0*/  LDL.LU R224, [R1+0x68] ;  /* 0x0000680001e07983 */ /* 0x000ea20000300800 */
[----:B---3--:R-:W-:Y:S01]  /*dcd0*/  FMUL R2, R225, UR20 ;  /* 0x00000014e1027c20 */ /* 0x008fe20008400000 */
[----:B0-----:R-:W-:Y:S02]  /*dce0*/  F2FP.SATFINITE.E4M3.F32.PACK_AB_MERGE_C R5, RZ, R0, RZ ;  /* 0x00000000ff05723e */ /* 0x001fe400048070ff */
[----:B------:R-:W3:Y:S01]  /*dcf0*/  LDL.LU R225, [R1+0x6c] ;  /* 0x00006c0001e17983 */ /* 0x000ee20000300800 */
[----:B------:R-:W-:-:S03]  /*dd00*/  FMUL R3, R226, UR20 ;  /* 0x00000014e2037c20 */ /* 0x000fc60008400000 */
[----:B------:R-:W3:Y:S01]  /*dd10*/  LDL.LU R226, [R1+0x70] ;  /* 0x0000700001e27983 */ /* 0x000ee20000300800 */
[----:B------:R-:W-:-:S03]  /*dd20*/  FMUL R0, R227, UR20 ;  /* 0x00000014e3007c20 */ /* 0x000fc60008400000 */
[----:B------:R-:W3:Y:S01]  /*dd30*/  LDL.LU R227, [R1+0x74] ;  /* 0x0000740001e37983 */ /* 0x000ee20000300800 */
[C---:B------:R-:W-:Y:S02]  /*dd40*/  ISETP.LT.OR P3, PT, R35.reuse, 0xd9, !P0 ;  /* 0x000000d92300780c */ /* 0x040fe40004761670 */
[C---:B------:R-:W-:Y:S02]  /*dd50*/  ISETP.LT.OR P5, PT, R35.reuse, 0xe1, !P1 ;  /* 0x000000e12300780c */ /* 0x040fe40004fa1670 */
[C---:B------:R-:W-:Y:S02]  /*dd60*/  ISETP.LT.OR P6, PT, R35.reuse, 0xe2, !P1 ;  /* 0x000000e22300780c */ /* 0x040fe40004fc1670 */
[----:B------:R-:W-:-:S07]  /*dd70*/  ISETP.LT.OR P4, PT, R35, 0xe2, !P0 ;  /* 0x000000e22300780c */ /* 0x000fce0004781670 */
[----:B------:R-:W-:Y:S01]  /*dd80*/  @!P3 STG.E.U8 desc[UR18][R26.64+0xd8], R11 ;  /* 0x0000d80b1a00b986 */ /* 0x000fe2000c101112 */
[----:B------:R-:W-:-:S03]  /*dd90*/  ISETP.LT.OR P3, PT, R35, 0xe1, !P0 ;  /* 0x000000e12300780c */ /* 0x000fc60004761670 */
[----:B------:R0:W-:Y:S01]  /*dda0*/  @!P5 STG.E.U8 desc[UR18][R24.64+0xe0], R7 ;  /* 0x0000e0071800d986 */ /* 0x0001e2000c101112 */
[----:B------:R-:W-:-:S03]  /*ddb0*/  ISETP.LT.OR P5, PT, R35, 0xe9, !P1 ;  /* 0x000000e92300780c */ /* 0x000fc60004fa1670 */
[----:B------:R1:W-:Y:S01]  /*ddc0*/  @!P6 STG.E.U8 desc[UR18][R24.64+0xe1], R9 ;  /* 0x0000e1091800e986 */ /* 0x0003e2000c101112 */
[----:B------:R-:W-:Y:S02]  /*ddd0*/  ISETP.LT.OR P6, PT, R35, 0xea, !P1 ;  /* 0x000000ea2300780c */ /* 0x000fe40004fc1670 */
[----:B------:R-:W-:Y:S01]  /*dde0*/  F2FP.SATFINITE.E4M3.F32.PACK_AB_MERGE_C R13, RZ, R4, RZ ;  /* 0x00000004ff0d723e */ /* 0x000fe200048070ff */
[----:B------:R1:W-:Y:S01]  /*ddf0*/  @!P4 STG.E.U8 desc[UR18][R26.64+0xe1], R5 ;  /* 0x0000e1051a00c986 */ /* 0x0003e2000c101112 */
[----:B0-----:R-:W-:-:S03]  /*de00*/  F2FP.SATFINITE.E4M3.F32.PACK_AB_MERGE_C R7, RZ, R2, RZ ;  /* 0x00000002ff07723e */ /* 0x001fc600048070ff */
[----:B------:R-:W-:Y:S01]  /*de10*/  @!P3 STG.E.U8 desc[UR18][R26.64+0xe0], R13 ;  /* 0x0000e00d1a00b986 */ /* 0x000fe2000c101112 */
[----:B-1----:R-:W-:-:S03]  /*de20*/  F2FP.SATFINITE.E4M3.F32.PACK_AB_MERGE_C R9, RZ, R3, RZ ;  /* 0x00000003ff09723e */ /* 0x002fc600048070ff */
[----:B------:R0:W-:Y:S01]  /*de30*/  @!P5 STG.E.U8 desc[UR18][R24.64+0xe8], R7 ;  /* 0x0000e8071800d986 */ /* 0x0001e2000c101112 */
[C---:B------:R-:W-:Y:S02]  /*de40*/  ISETP.LT.OR P3, PT, R35.reuse, 0xe9, !P0 ;  /* 0x000000e92300780c */ /* 0x040fe40004761670 */
[C---:B------:R-:W-:Y:S01]  /*de50*/  ISETP.LT.OR P4, PT, R35.reuse, 0xea, !P0 ;  /* 0x000000ea2300780c */ /* 0x040fe20004781670 */
[----:B------:R1:W-:Y:S01]  /*de60*/  @!P6 STG.E.U8 desc[UR18][R24.64+0xe9], R9 ;  /* 0x0000e9091800e986 */ /* 0x0003e2000c101112 */
[C---:B------:R-:W-:Y:S01]  /*de70*/  ISETP.LT.OR P5, PT, R35.reuse, 0xf1, !P1 ;  /* 0x000000f12300780c */ /* 0x040fe20004fa1670 */
[----:B------:R-:W-:Y:S01]  /*de80*/  FMUL R2, R218, UR20 ;  /* 0x00000014da027c20 */ /* 0x000fe20008400000 */
[----:B------:R-:W-:Y:S02]  /*de90*/  ISETP.LT.OR P6, PT, R35, 0xf2, !P1 ;  /* 0x000000f22300780c */ /* 0x000fe40004fc1670 */
[----:B------:R-:W-:Y:S02]  /*dea0*/  F2FP.SATFINITE.E4M3.F32.PACK_AB_MERGE_C R11, RZ, R0, RZ ;  /* 0x00000000ff0b723e */ /* 0x000fe400048070ff */
[----:B------:R-:W-:-:S03]  /*deb0*/  F2FP.SATFINITE.E4M3.F32.PACK_AB_MERGE_C R5, RZ, R2, RZ ;  /* 0x00000002ff05723e */ /* 0x000fc600048070ff */
[----:B------:R-:W-:Y:S01]  /*dec0*/  @!P3 STG.E.U8 desc[UR18][R26.64+0xe8], R11 ;  /* 0x0000e80b1a00b986 */ /* 0x000fe2000c101112 */
[----:B------:R-:W-:-:S03]  /*ded0*/  ISETP.LT.OR P3, PT, R35, 0xf1, !P0 ;  /* 0x000000f12300780c */ /* 0x000fc60004761670 */
[----:B------:R-:W-:Y:S01]  /*dee0*/  @!P4 STG.E.U8 desc[UR18][R26.64+0xe9], R5 ;  /* 0x0000e9051a00c986 */ /* 0x000fe2000c101112 */
[C---:B------:R-:W-:Y:S02]  /*def0*/  ISETP.LT.OR P4, PT, R35.reuse, 0xf9, !P1 ;  /* 0x000000f92300780c */ /* 0x040fe40004f81670 */
[----:B------:R-:W-:Y:S01]  /*df00*/  ISETP.LT.OR P1, PT, R35, 0xfa, !P1 ;  /* 0x000000fa2300780c */ /* 0x000fe20004f21670 */
[----:B------:R-:W-:-:S05]  /*df10*/  FMUL R0, R220, UR20 ;  /* 0x00000014dc007c20 */ /* 0x000fca0008400000 */
[----:B0-----:R-:W-:-:S05]  /*df20*/  F2FP.SATFINITE.E4M3.F32.PACK_AB_MERGE_C R7, RZ, R0, RZ ;  /* 0x00000000ff07723e */ /* 0x001fca00048070ff */
[----:B------:R0:W-:Y:S01]  /*df30*/  @!P5 STG.E.U8 desc[UR18][R24.64+0xf0], R7 ;  /* 0x0000f0071800d986 */ /* 0x0001e2000c101112 */
[----:B------:R-:W-:-:S05]  /*df40*/  FMUL R3, R221, UR20 ;  /* 0x00000014dd037c20 */ /* 0x000fca0008400000 */
[----:B-1----:R-:W-:Y:S02]  /*df50*/  F2FP.SATFINITE.E4M3.F32.PACK_AB_MERGE_C R9, RZ, R3, RZ ;  /* 0x00000003ff09723e */ /* 0x002fe400048070ff */
[----:B------:R-:W-:-:S03]  /*df60*/  ISETP.LT.OR P5, PT, R35, 0xf2, !P0 ;  /* 0x000000f22300780c */ /* 0x000fc600047a1670 */
[----:B------:R1:W-:Y:S01]  /*df70*/  @!P6 STG.E.U8 desc[UR18][R24.64+0xf1], R9 ;  /* 0x0000f1091800e986 */ /* 0x0003e2000c101112 */
[C---:B------:R-:W-:Y:S02]  /*df80*/  ISETP.LT.OR P6, PT, R35.reuse, 0xf9, !P0 ;  /* 0x000000f92300780c */ /* 0x040fe400047c1670 */
[----:B------:R-:W-:Y:S01]  /*df90*/  ISETP.LT.OR P0, PT, R35, 0xfa, !P0 ;  /* 0x000000fa2300780c */ /* 0x000fe20004701670 */
[----:B------:R-:W-:-:S05]  /*dfa0*/  FMUL R0, R223, UR20 ;  /* 0x00000014df007c20 */ /* 0x000fca0008400000 */
[----:B------:R-:W-:-:S05]  /*dfb0*/  F2FP.SATFINITE.E4M3.F32.PACK_AB_MERGE_C R13, RZ, R0, RZ ;  /* 0x00000000ff0d723e */ /* 0x000fca00048070ff */
[----:B------:R0:W-:Y:S01]  /*dfc0*/  @!P3 STG.E.U8 desc[UR18][R26.64+0xf0], R13 ;  /* 0x0000f00d1a00b986 */ /* 0x0001e2000c101112 */
[----:B----4-:R-:W-:Y:S01]  /*dfd0*/  FMUL R0, R222, UR20 ;  /* 0x00000014de007c20 */ /* 0x010fe20008400000 */
[----:B--2---:R-:W-:Y:S01]  /*dfe0*/  FMUL R2, R224, UR20 ;  /* 0x00000014e0027c20 */ /* 0x004fe20008400000 */
[----:B---3--:R-:W-:-:S03]  /*dff0*/  FMUL R3, R225, UR20 ;  /* 0x00000014e1037c20 */ /* 0x008fc60008400000 */
[----:B0-----:R-:W-:Y:S01]  /*e000*/  F2FP.SATFINITE.E4M3.F32.PACK_AB_MERGE_C R7, RZ, R0, RZ ;  /* 0x00000000ff07723e */ /* 0x001fe200048070ff */
[----:B------:R-:W-:Y:S01]  /*e010*/  FMUL R4, R226, UR20 ;  /* 0x00000014e2047c20 */ /* 0x000fe20008400000 */
[----:B------:R-:W-:Y:S01]  /*e020*/  FMUL R5, R227, UR20 ;  /* 0x00000014e3057c20 */ /* 0x000fe20008400000 */
[----:B-1----:R-:W-:Y:S02]  /*e030*/  F2FP.SATFINITE.E4M3.F32.PACK_AB_MERGE_C R9, RZ, R2, RZ ;  /* 0x00000002ff09723e */ /* 0x002fe400048070ff */
[----:B------:R-:W-:Y:S02]  /*e040*/  F2FP.SATFINITE.E4M3.F32.PACK_AB_MERGE_C R3, RZ, R3, RZ ;  /* 0x00000003ff03723e */ /* 0x000fe400048070ff */
[----:B------:R-:W-:Y:S02]  /*e050*/  F2FP.SATFINITE.E4M3.F32.PACK_AB_MERGE_C R11, RZ, R4, RZ ;  /* 0x00000004ff0b723e */ /* 0x000fe400048070ff */
[----:B------:R-:W-:Y:S01]  /*e060*/  F2FP.SATFINITE.E4M3.F32.PACK_AB_MERGE_C R5, RZ, R5, RZ ;  /* 0x00000005ff05723e */ /* 0x000fe200048070ff */
[----:B------:R0:W-:Y:S04]  /*e070*/  @!P5 STG.E.U8 desc[UR18][R26.64+0xf1], R7 ;  /* 0x0000f1071a00d986 */ /* 0x0001e8000c101112 */
[----:B------:R0:W-:Y:S04]  /*e080*/  @!P4 STG.E.U8 desc[UR18][R24.64+0xf8], R9 ;  /* 0x0000f8091800c986 */ /* 0x0001e8000c101112 */
[----:B------:R0:W-:Y:S04]  /*e090*/  @!P1 STG.E.U8 desc[UR18][R24.64+0xf9], R3 ;  /* 0x0000f90318009986 */ /* 0x0001e8000c101112 */
[----:B------:R0:W-:Y:S04]  /*e0a0*/  @!P6 STG.E.U8 desc[UR18][R26.64+0xf8], R11 ;  /* 0x0000f80b1a00e986 */ /* 0x0001e8000c101112 */
[----:B------:R0:W-:Y:S02]  /*e0b0*/  @!P0 STG.E.U8 desc[UR18][R26.64+0xf9], R5 ;  /* 0x0000f9051a008986 */ /* 0x0001e4000c101112 */
.L_x_289:
[----:B------:R-:W-:Y:S05]  /*e0c0*/  BSYNC B0 ;  /* 0x0000000000007941 */ /* 0x000fea0003800000 */
.L_x_31:
[----:B0-----:R-:W2:Y:S04]  /*e0d0*/  LDL.LU R3, [R1+0x78] ;  /* 0x0000780001037983 */ /* 0x001ea80000300800 */
[----:B-----5:R-:W2:Y:S01]  /*e0e0*/  LDL.LU R2, [R1+0x7c] ;  /* 0x00007c0001027983 */ /* 0x020ea20000300800 */
[----:B------:R-:W-:Y:S01]  /*e0f0*/  ULDC UR6, c[0x0][0xc] ;  /* 0x0000030000067ab9 */ /* 0x000fe20000000800 */
[----:B------:R-:W-:Y:S01]  /*e100*/  ULDC UR7, c[0x0][0x10] ;  /* 0x0000040000077ab9 */ /* 0x000fe20000000800 */
[----:B------:R-:W2:Y:S01]  /*e110*/  LDC R5, c[0x0][0x14] ;  /* 0x00000500ff057b82 */ /* 0x000ea20000000800 */
[----:B------:R-:W-:Y:S01]  /*e120*/  UIMAD.WIDE.U32 UR6, UR6, UR7, URZ ;  /* 0x00000007060672a5 */ /* 0x000fe2000f8e003f */
[----:B------:R-:W-:Y:S01]  /*e130*/  PRMT R0, RZ, 0x7610, R0 ;  /* 0x00007610ff007816 */ /* 0x000fe20000000000 */
[----:B------:R-:W-:-:S04]  /*e140*/  UMOV UR22, 0xffffffff ;  /* 0xffffffff00167882 */ /* 0x000fc80000000000 */
[----:B--2---:R-:W-:-:S04]  /*e150*/  IMAD.WIDE.U32 R2, R5, UR6, R2 ;  /* 0x0000000605027c25 */ /* 0x004fc8000f8e0002 */
[----:B------:R-:W-:Y:S01]  /*e160*/  IMAD R5, R5, UR7, RZ ;  /* 0x0000000705057c24 */ /* 0x000fe2000f8e02ff */
[----:B------:R-:W-:Y:S01]  /*e170*/  ULDC.64 UR6, c[0x0][0x650] ;  /* 0x0001940000067ab9 */ /* 0x000fe20000000a00 */
[----:B------:R-:W-:Y:S01]  /*e180*/  IMAD.MOV.U32 R19, RZ, RZ, R2 ;  /* 0x000000ffff137224 */ /* 0x000fe200078e0002 */
[----:B------:R-:W-:Y:S01]  /*e190*/  ISETP.GE.U32.AND P0, PT, R2, UR6, PT ;  /* 0x0000000602007c0c */ /* 0x000fe2000bf06070 */
[----:B------:R-:W-:Y:S02]  /*e1a0*/  IMAD.IADD R22, R3, 0x1, R5 ;  /* 0x0000000103167824 */ /* 0x000fe400078e0205 */
[----:B------:R-:W-:-:S03]  /*e1b0*/  IMAD.MOV.U32 R2, RZ, RZ, -0x1 ;  /* 0xffffffffff027424 */ /* 0x000fc600078e00ff */
[----:B------:R0:W-:Y:S01]  /*e1c0*/  STL [R1+0x78], R22 ;  /* 0x0000781601007387 */ /* 0x0001e20000100800 */
[----:B------:R-:W-:-:S03]  /*e1d0*/  ISETP.GE.U32.AND.EX P0, PT, R22, UR7, PT, P0 ;  /* 0x0000000716007c0c */ /* 0x000fc6000bf06100 */
[----:B------:R0:W-:Y:S04]  /*e1e0*/  STL [R1+0x7c], R19 ;  /* 0x00007c1301007387 */ /* 0x0001e80000100800 */
[----:B------:R0:W-:Y:S06]  /*e1f0*/  STL [R1+0x80], R2 ;  /* 0x0000800201007387 */ /* 0x0001ec0000100800 */
[----:B------:R-:W-:Y:S05]  /*e200*/  @P0 BRA `(.L_x_290) ;  /* 0x00000004006c0947 */ /* 0x000fea0003800000 */
[----:B------:R-:W2:Y:S01]  /*e210*/  S2R R14, SR_CTAID.X ;  /* 0x00000000000e7919 */ /* 0x000ea20000002500 */
[----:B------:R-:W5:Y:S01]  /*e220*/  LDC.64 R8, c[0x0][0x628] ;  /* 0x00018a00ff087b82 */ /* 0x000f620000000a00 */
[----:B------:R-:W-:Y:S01]  /*e230*/  ULDC UR6, c[0x0][0x150] ;  /* 0x0000540000067ab9 */ /* 0x000fe20000000800 */
[----:B------:R-:W-:Y:S01]  /*e240*/  IMAD.MOV.U32 R6, RZ, RZ, R19 ;  /* 0x000000ffff067224 */ /* 0x000fe200078e0013 */
[----:B------:R-:W0:Y:S01]  /*e250*/  S2R R16, SR_CTAID.Y ;  /* 0x0000000000107919 */ /* 0x000e220000002600 */
[----:B------:R-:W-:-:S04]  /*e260*/  IMAD.MOV.U32 R7, RZ, RZ, R22 ;  /* 0x000000ffff077224 */ /* 0x000fc800078e0016 */
[----:B------:R-:W0:Y:S08]  /*e270*/  LDC R17, c[0x0][0x144] ;  /* 0x00005100ff117b82 */ /* 0x000e300000000800 */
[----:B------:R-:W0:Y:S08]  /*e280*/  LDC R10, c[0x0][0x630] ;  /* 0x00018c00ff0a7b82 */ /* 0x000e300000000800 */
[----:B------:R-:W0:Y:S01]  /*e290*/  LDC.64 R12, c[0x0][0x620] ;  /* 0x00018800ff0c7b82 */ /* 0x000e220000000a00 */
[----:B-----5:R-:W-:-:S04]  /*e2a0*/  ISETP.NE.U32.AND P0, PT, R8, RZ, PT ;  /* 0x000000ff0800720c */ /* 0x020fc80003f05070 */
[----:B------:R-:W-:Y:S02]  /*e2b0*/  ISETP.NE.AND.EX P0, PT, R9, RZ, PT, P0 ;  /* 0x000000ff0900720c */ /* 0x000fe40003f05300 */
[----:B--2---:R-:W-:-:S05]  /*e2c0*/  I2FP.F32.U32 R0, R14 ;  /* 0x0000000e00007245 */ /* 0x004fca0000201000 */
[----:B------:R-:W-:-:S04]  /*e2d0*/  FMUL R0, R0, UR6 ;  /* 0x0000000600007c20 */ /* 0x000fc80008400000 */
[----:B------:R2:W0:Y:S02]  /*e2e0*/  F2I.U32.TRUNC.NTZ R15, R0 ;  /* 0x00000000000f7305 */ /* 0x000424000020f000 */
[----:B------:R-:W-:Y:S05]  /*e2f0*/  @!P0 BRA `(.L_x_291) ;  /* 0x0000000000288947 */ /* 0x000fea0003800000 */
[----:B--2---:R-:W2:Y:S02]  /*e300*/  LDC R0, c[0x0][0x634] ;  /* 0x00018d00ff007b82 */ /* 0x004ea40000000800 */
[----:B--2---:R-:W-:-:S05]  /*e310*/  IADD3 R7, P0, R19, R0, RZ ;  /* 0x0000000013077210 */ /* 0x004fca0007f1e0ff */
[----:B------:R-:W-:-:S04]  /*e320*/  IMAD.X R11, RZ, RZ, R22, P0 ;  /* 0x000000ffff0b7224 */ /* 0x000fc800000e0616 */
[----:B0-----:R-:W-:-:S04]  /*e330*/  IMAD.WIDE.U32 R2, R11, R8, RZ ;  /* 0x000000080b027225 */ /* 0x001fc800078e00ff */
[----:B------:R-:W-:-:S04]  /*e340*/  IMAD.WIDE.U32 R4, P0, R7, R9, R2 ;  /* 0x0000000907047225 */ /* 0x000fc80007800002 */
[----:B------:R-:W-:-:S04]  /*e350*/  IMAD.WIDE.U32 R2, R7, R8, RZ ;  /* 0x0000000807027225 */ /* 0x000fc800078e00ff */
[----:B------:R-:W-:Y:S01]  /*e360*/  IMAD.X R7, RZ, RZ, RZ, P0 ;  /* 0x000000ffff077224 */ /* 0x000fe200000e06ff */
[----:B------:R-:W-:Y:S01]  /*e370*/  IADD3 RZ, P0, R3, R4, RZ ;  /* 0x0000000403ff7210 */ /* 0x000fe20007f1e0ff */
[----:B------:R-:W-:-:S04]  /*e380*/  IMAD.MOV.U32 R6, RZ, RZ, R5 ;  /* 0x000000ffff067224 */ /* 0x000fc800078e0005 */
[----:B------:R-:W-:-:S08]  /*e390*/  IMAD.WIDE.U32.X R6, R11, R9, R6, P0 ;  /* 0x000000090b067225 */ /* 0x000fd000000e0406 */
.L_x_291:
[-CC-:B0-----:R-:W-:Y:S01]  /*e3a0*/  SHF.R.U64 R24, R6, R10.reuse, R7.reuse ;  /* 0x0000000a06187219 */ /* 0x181fe20000001207 */
[----:B------:R-:W0:Y:S01]  /*e3b0*/  LDC.64 R20, c[0x0][0x640] ;  /* 0x00019000ff147b82 */ /* 0x000e220000000a00 */
[----:B--2---:R-:W-:Y:S01]  /*e3c0*/  SHF.R.U32.HI R0, RZ, R10, R7 ;  /* 0x0000000aff007219 */ /* 0x004fe20000011607 */
[----:B------:R-:W-:Y:S01]  /*e3d0*/  IMAD.MOV.U32 R2, RZ, RZ, R19 ;  /* 0x000000ffff027224 */ /* 0x000fe200078e0013 */
[----:B------:R-:W-:Y:S01]  /*e3e0*/  IADD3 R5, P0, RZ, -R24, RZ ;  /* 0x80000018ff057210 */ /* 0x000fe20007f1e0ff */
[----:B------:R-:W-:Y:S01]  /*e3f0*/  IMAD.MOV R15, RZ, RZ, -R15 ;  /* 0x000000ffff0f7224 */ /* 0x000fe200078e0a0f */
[----:B------:R-:W-:Y:S01]  /*e400*/  ULDC UR6, c[0x0][0x154] ;  /* 0x0000550000067ab9 */ /* 0x000fe20000000800 */
[----:B------:R-:W-:Y:S02]  /*e410*/  IMAD.MOV.U32 R7, RZ, RZ, 0x1 ;  /* 0x00000001ff077424 */ /* 0x000fe400078e00ff */
[----:B------:R-:W2:Y:S01]  /*e420*/  LDC R4, c[0x0][0x618] ;  /* 0x00018600ff047b82 */ /* 0x000ea20000000800 */
[----:B------:R-:W-:-:S02]  /*e430*/  IMAD.X R3, RZ, RZ, ~R0, P0 ;  /* 0x000000ffff037224 */ /* 0x000fc400000e0e00 */
[----:B------:R-:W-:Y:S02]  /*e440*/  IMAD R15, R17, R15, R14 ;  /* 0x0000000f110f7224 */ /* 0x000fe400078e020e */
[-C--:B------:R-:W-:Y:S02]  /*e450*/  IMAD R0, R3, R12.reuse, RZ ;  /* 0x0000000c03007224 */ /* 0x080fe400078e02ff */
[----:B------:R-:W-:Y:S01]  /*e460*/  IMAD.MOV.U32 R3, RZ, RZ, R22 ;  /* 0x000000ffff037224 */ /* 0x000fe200078e0016 */
[----:B------:R-:W5:Y:S01]  /*e470*/  LDC R6, c[0x0][0x608] ;  /* 0x00018200ff067b82 */ /* 0x000f620000000800 */
[----:B------:R-:W-:-:S04]  /*e480*/  IMAD.WIDE.U32 R2, R5, R12, R2 ;  /* 0x0000000c05027225 */ /* 0x000fc800078e0002 */
[----:B------:R-:W-:-:S03]  /*e490*/  IMAD R5, R5, R13, R0 ;  /* 0x0000000d05057224 */ /* 0x000fc600078e0200 */
[----:B------:R-:W1:Y:S01]  /*e4a0*/  LDC R18, c[0x0][0x658] ;  /* 0x00019600ff127b82 */ /* 0x000e620000000800 */
[----:B------:R-:W-:Y:S01]  /*e4b0*/  I2FP.F32.U32 R0, R16 ;  /* 0x0000001000007245 */ /* 0x000fe20000201000 */
[----:B------:R-:W-:Y:S01]  /*e4c0*/  IMAD.IADD R3, R3, 0x1, R5 ;  /* 0x0000000103037824 */ /* 0x000fe200078e0205 */
[----:B0-----:R-:W-:Y:S01]  /*e4d0*/  ISETP.NE.U32.AND P0, PT, R20, RZ, PT ;  /* 0x000000ff1400720c */ /* 0x001fe20003f05070 */
[----:B------:R-:W-:Y:S02]  /*e4e0*/  IMAD.MOV.U32 R5, RZ, RZ, -0x1 ;  /* 0xffffffffff057424 */ /* 0x000fe400078e00ff */
[----:B------:R-:W-:Y:S02]  /*e4f0*/  FMUL R0, R0, UR6 ;  /* 0x0000000600007c20 */ /* 0x000fe40008400000 */
[----:B------:R-:W0:Y:S01]  /*e500*/  LDC R13, c[0x0][0x148] ;  /* 0x00005200ff0d7b82 */ /* 0x000e220000000800 */
[----:B--2---:R-:W-:Y:S01]  /*e510*/  SHF.R.U64 R10, R2, R4, R3 ;  /* 0x00000004020a7219 */ /* 0x004fe20000001203 */
[----:B------:R2:W0:Y:S01]  /*e520*/  F2I.U32.TRUNC.NTZ R12, R0 ;  /* 0x00000000000c7305 */ /* 0x000422000020f000 */
[----:B------:R-:W-:-:S02]  /*e530*/  ISETP.NE.AND.EX P0, PT, R21, RZ, PT, P0 ;  /* 0x000000ff1500720c */ /* 0x000fc40003f05300 */
[----:B------:R-:W-:-:S03]  /*e540*/  SHF.R.U32.HI R3, RZ, R4, R3 ;  /* 0x00000004ff037219 */ /* 0x000fc60000011603 */
[----:B------:R-:W0:Y:S01]  /*e550*/  LDC R14, c[0x0][0x600] ;  /* 0x00018000ff0e7b82 */ /* 0x000e220000000800 */
[-CC-:B-----5:R-:W-:Y:S02]  /*e560*/  SHF.R.U64 R8, R10, R6.reuse, R3.reuse ;  /* 0x000000060a087219 */ /* 0x1a0fe40000001203 */
[----:B------:R-:W-:-:S05]  /*e570*/  SHF.R.U32.HI R3, RZ, R6, R3 ;  /* 0x00000006ff037219 */ /* 0x000fca0000011603 */
[----:B------:R-:W0:Y:S01]  /*e580*/  LDC R19, c[0x0][0x648] ;  /* 0x00019200ff137b82 */ /* 0x000e220000000800 */
[-CC-:B-1----:R-:W-:Y:S02]  /*e590*/  SHF.R.U64 R11, R8, R18.reuse, R3.reuse ;  /* 0x00000012080b7219 */ /* 0x182fe40000001203 */
[-C--:B------:R-:W-:Y:S02]  /*e5a0*/  SHF.L.U32 R5, R5, R18.reuse, RZ ;  /* 0x0000001205057219 */ /* 0x080fe400000006ff */
[-C--:B------:R-:W-:Y:S01]  /*e5b0*/  SHF.R.U32.HI R3, RZ, R18.reuse, R3 ;  /* 0x00000012ff037219 */ /* 0x080fe20000011603 */
[----:B------:R-:W-:Y:S01]  /*e5c0*/  IMAD.MOV.U32 R2, RZ, RZ, R11 ;  /* 0x000000ffff027224 */ /* 0x000fe200078e000b */
[----:B------:R-:W-:Y:S01]  /*e5d0*/  SHF.L.U32 R34, R7, R18, RZ ;  /* 0x0000001207227219 */ /* 0x000fe200000006ff */
[----:B------:R-:W1:Y:S01]  /*e5e0*/  LDC R22, c[0x0][0x638] ;  /* 0x00018e00ff167b82 */ /* 0x000e620000000800 */
[----:B------:R-:W-:-:S07]  /*e5f0*/  LOP3.LUT R17, RZ, R5, RZ, 0x33, !PT ;  /* 0x00000005ff117212 */ /* 0x000fce00078e33ff */
[----:B------:R-:W0:Y:S01]  /*e600*/  LDC R23, c[0x0][0x610] ;  /* 0x00018400ff177b82 */ /* 0x000e220000000800 */
[----:B--2---:R-:W-:Y:S05]  /*e610*/  @!P0 BRA `(.L_x_292) ;  /* 0x0000000000288947 */ /* 0x004fea0003800000 */
[----:B------:R-:W2:Y:S02]  /*e620*/  LDC R0, c[0x0][0x64c] ;  /* 0x00019300ff007b82 */ /* 0x000ea40000000800 */
[----:B--2---:R-:W-:-:S05]  /*e630*/  IADD3 R7, P0, R11, R0, RZ ;  /* 0x000000000b077210 */ /* 0x004fca0007f1e0ff */
        /* <DEDUP_REMOVED lines=8> */
.L_x_292:
[----:B0-----:R-:W-:Y:S01]  /*e6c0*/  SHF.R.U64 R0, R2, R19, R3 ;  /* 0x0000001302007219 */ /* 0x001fe20000001203 */
[----:B------:R-:W-:Y:S01]  /*e6d0*/  VIADD R3, R14, 0xffffffff ;  /* 0xffffffff0e037836 */ /* 0x000fe20000000000 */
[----:B------:R-:W-:Y:S01]  /*e6e0*/  LOP3.LUT R5, R8, R17, RZ, 0xc0, !PT ;  /* 0x0000001108057212 */ /* 0x000fe200078ec0ff */
[----:B------:R-:W-:Y:S01]  /*e6f0*/  IMAD.MOV R12, RZ, RZ, -R12 ;  /* 0x000000ffff0c7224 */ /* 0x000fe200078e0a0c */
[----:B------:R-:W-:Y:S01]  /*e700*/  R2UR UR22, R24 ;  /* 0x00000000181672ca */ /* 0x000fe200000e0000 */
[----:B------:R-:W-:Y:S01]  /*e710*/  IMAD.MOV R2, RZ, RZ, -R0 ;  /* 0x000000ffff027224 */ /* 0x000fe200078e0a00 */
[----:B------:R-:W-:Y:S01]  /*e720*/  LOP3.LUT R3, R10, R3, RZ, 0xc0, !PT ;  /* 0x000000030a037212 */ /* 0x000fe200078ec0ff */
[----:B------:R-:W-:Y:S02]  /*e730*/  IMAD R34, R34, R0, R5 ;  /* 0x0000000022227224 */ /* 0x000fe400078e0205 */
[----:B------:R-:W-:Y:S02]  /*e740*/  @P2 IMAD R15, R13, R12, R16 ;  /* 0x0000000c0d0f2224 */ /* 0x000fe400078e0210 */
[----:B-1----:R-:W-:-:S02]  /*e750*/  IMAD R0, R2, R22, R11 ;  /* 0x0000001602007224 */ /* 0x002fc400078e020b */
[----:B------:R-:W-:Y:S02]  /*e760*/  IMAD R34, R34, R23, R15 ;  /* 0x0000001722227224 */ /* 0x000fe400078e020f */
[----:B------:R-:W-:Y:S02]  /*e770*/  IMAD R3, R0, R14, R3 ;  /* 0x0000000e00037224 */ /* 0x000fe400078e0203 */
[----:B------:R-:W-:-:S03]  /*e780*/  IMAD.MOV.U32 R0, RZ, RZ, 0x1 ;  /* 0x00000001ff007424 */ /* 0x000fc600078e00ff */
[----:B------:R-:W-:Y:S02]  /*e790*/  SEL R2, R3, R34, !P2 ;  /* 0x0000002203027207 */ /* 0x000fe40005000000 */
[----:B------:R-:W-:-:S03]  /*e7a0*/  SEL R34, R34, R3, !P2 ;  /* 0x0000000322227207 */ /* 0x000fc60005000000 */
[----:B------:R2:W-:Y:S04]  /*e7b0*/  STL [R1+0x80], R2 ;  /* 0x0000800201007387 */ /* 0x0005e80000100800 */
.L_x_290:
[----:B------:R0:W-:Y:S01]  /*e7c0*/  STL [R1+0x84], R34 ;  /* 0x0000842201007387 */ /* 0x0001e20000100800 */
[----:B------:R-:W-:-:S13]  /*e7d0*/  LOP3.LUT P0, RZ, R0, 0xff, RZ, 0xc0, !PT ;  /* 0x000000ff00ff7812 */ /* 0x000fda000780c0ff */
[----:B0-----:R-:W-:Y:S05]  /*e7e0*/  @P0 BRA `(.L_x_293) ;  /* 0xffffff2800140947 */ /* 0x001fea000383ffff */
[----:B------:R-:W-:Y:S05]  /*e7f0*/  EXIT ;  /* 0x000000000000794d */ /* 0x000fea0003800000 */
.L_x_3:
[----:B------:R-:W2:Y:S01]  /*e800*/  LDL R16, [R1+0x7c] ;  /* 0x00007c0001107983 */ /* 0x000ea20000100800 */
[----:B------:R-:W-:-:S03]  /*e810*/  ULDC.64 UR4, c[0x0][0x650] ;  /* 0x0001940000047ab9 */ /* 0x000fc60000000a00 */
[----:B------:R-:W3:Y:S01]  /*e820*/  LDL R17, [R1+0x78] ;  /* 0x0000780001117983 */ /* 0x000ee20000100800 */
[----:B------:R-:W-:Y:S01]  /*e830*/  PRMT R4, RZ, 0x7610, R4 ;  /* 0x00007610ff047816 */ /* 0x000fe20000000004 */
[----:B------:R-:W-:Y:S02]  /*e840*/  IMAD.MOV.U32 R5, RZ, RZ, -0x1 ;  /* 0xffffffffff057424 */ /* 0x000fe400078e00ff */
[----:B------:R-:W-:Y:S02]  /*e850*/  IMAD.MOV.U32 R6, RZ, RZ, -0x1 ;  /* 0xffffffffff067424 */ /* 0x000fe400078e00ff */
[----:B------:R-:W-:Y:S01]  /*e860*/  IMAD.MOV.U32 R11, RZ, RZ, -0x1 ;  /* 0xffffffffff0b7424 */ /* 0x000fe200078e00ff */
[----:B--2---:R-:W-:-:S04]  /*e870*/  ISETP.GE.U32.AND P0, PT, R16, UR4, PT ;  /* 0x0000000410007c0c */ /* 0x004fc8000bf06070 */
[----:B---3--:R-:W-:-:S13]  /*e880*/  ISETP.GE.U32.AND.EX P0, PT, R17, UR5, PT, P0 ;  /* 0x0000000511007c0c */ /* 0x008fda000bf06100 */
[----:B------:R-:W-:Y:S05]  /*e890*/  @P0 BRA `(.L_x_294) ;  /* 0x00000004005c0947 */ /* 0x000fea0003800000 */
        /* <DEDUP_REMOVED lines=18> */
.L_x_295:
[-CC-:B------:R-:W-:Y:S01]  /*e9c0*/  SHF.R.U64 R11, R8, R12.reuse, R9.reuse ;  /* 0x0000000c080b7219 */ /* 0x180fe20000001209 */
[----:B------:R-:W0:Y:S01]  /*e9d0*/  LDC.64 R20, c[0x0][0x640] ;  /* 0x00019000ff147b82 */ /* 0x000e220000000a00 */
[----:B------:R-:W-:Y:S01]  /*e9e0*/  SHF.R.U32.HI R3, RZ, R12, R9 ;  /* 0x0000000cff037219 */ /* 0x000fe20000011609 */
[----:B------:R-:W-:Y:S01]  /*e9f0*/  ULDC UR4, c[0x0][0x150] ;  /* 0x0000540000047ab9 */ /* 0x000fe20000000800 */
[----:B------:R-:W-:Y:S01]  /*ea00*/  IADD3 R7, P0, RZ, -R11, RZ ;  /* 0x8000000bff077210 */ /* 0x000fe20007f1e0ff */
[----:B------:R-:W-:Y:S01]  /*ea10*/  IMAD.MOV.U32 R4, RZ, RZ, R16 ;  /* 0x000000ffff047224 */ /* 0x000fe200078e0010 */
[----:B------:R-:W-:Y:S01]  /*ea20*/  I2FP.F32.U32 R6, R2 ;  /* 0x0000000200067245 */ /* 0x000fe20000201000 */
[----:B------:R-:W-:Y:S02]  /*ea30*/  IMAD.MOV.U32 R5, RZ, RZ, R17 ;  /* 0x000000ffff057224 */ /* 0x000fe400078e0011 */
[----:B------:R-:W1:Y:S01]  /*ea40*/  LDC R10, c[0x0][0x618] ;  /* 0x00018600ff0a7b82 */ /* 0x000e620000000800 */
[----:B------:R-:W-:-:S02]  /*ea50*/  IMAD.X R3, RZ, RZ, ~R3, P0 ;  /* 0x000000ffff037224 */ /* 0x000fc400000e0e03 */
[----:B------:R-:W-:Y:S01]  /*ea60*/  FMUL R9, R6, UR4 ;  /* 0x0000000406097c20 */ /* 0x000fe20008400000 */
[----:B------:R-:W-:Y:S01]  /*ea70*/  IMAD.WIDE.U32 R4, R7, R14, R4 ;  /* 0x0000000e07047225 */ /* 0x000fe200078e0004 */
[----:B------:R-:W-:-:S03]  /*ea80*/  ULDC UR4, c[0x0][0x154] ;  /* 0x0000550000047ab9 */ /* 0x000fc60000000800 */
[----:B------:R-:W-:Y:S01]  /*ea90*/  IMAD R6, R3, R14, RZ ;  /* 0x0000000e03067224 */ /* 0x000fe200078e02ff */
[----:B------:R-:W2:Y:S01]  /*eaa0*/  LDC R13, c[0x0][0x144] ;  /* 0x00005100ff0d7b82 */ /* 0x000ea20000000800 */
[----:B------:R-:W3:Y:S02]  /*eab0*/  F2I.U32.TRUNC.NTZ R9, R9 ;  /* 0x0000000900097305 */ /* 0x000ee4000020f000 */
[----:B------:R-:W-:Y:S02]  /*eac0*/  IMAD R3, R7, R15, R6 ;  /* 0x0000000f07037224 */ /* 0x000fe400078e0206 */
[----:B------:R-:W-:Y:S02]  /*ead0*/  IMAD.MOV.U32 R6, RZ, RZ, -0x1 ;  /* 0xffffffffff067424 */ /* 0x000fe400078e00ff */
[----:B------:R-:W-:Y:S01]  /*eae0*/  IMAD.IADD R3, R5, 0x1, R3 ;  /* 0x0000000105037824 */ /* 0x000fe200078e0203 */
[----:B------:R-:W4:Y:S01]  /*eaf0*/  LDC R12, c[0x0][0x608] ;  /* 0x00018200ff0c7b82 */ /* 0x000f220000000800 */
[----:B------:R-:W-:-:S02]  /*eb00*/  I2FP.F32.U32 R5, R0 ;  /* 0x0000000000057245 */ /* 0x000fc40000201000 */
[----:B0-----:R-:W-:-:S03]  /*eb10*/  ISETP.NE.U32.AND P0, PT, R20, RZ, PT ;  /* 0x000000ff1400720c */ /* 0x001fc60003f05070 */
[----:B------:R-:W-:Y:S01]  /*eb20*/  FMUL R5, R5, UR4 ;  /* 0x0000000405057c20 */ /* 0x000fe20008400000 */
[----:B------:R-:W-:Y:S01]  /*eb30*/  ISETP.NE.AND.EX P0, PT, R21, RZ, PT, P0 ;  /* 0x000000ff1500720c */ /* 0x000fe20003f05300 */
[----:B------:R-:W0:Y:S01]  /*eb40*/  LDC R7, c[0x0][0x658] ;  /* 0x00019600ff077b82 */ /* 0x000e220000000800 */
[-C--:B-1----:R-:W-:Y:S01]  /*eb50*/  SHF.R.U64 R8, R4, R10.reuse, R3 ;  /* 0x0000000a04087219 */ /* 0x082fe20000001203 */
[----:B---3--:R-:W-:Y:S01]  /*eb60*/  IMAD.MOV R4, RZ, RZ, -R9 ;  /* 0x000000ffff047224 */ /* 0x008fe200078e0a09 */
[----:B------:R-:W-:Y:S02]  /*eb70*/  SHF.R.U32.HI R3, RZ, R10, R3 ;  /* 0x0000000aff037219 */ /* 0x000fe40000011603 */
[----:B------:R1:W3:Y:S03]  /*eb80*/  F2I.U32.TRUNC.NTZ R10, R5 ;  /* 0x00000005000a7305 */ /* 0x0002e6000020f000 */
[----:B------:R-:W1:Y:S01]  /*eb90*/  LDC R17, c[0x0][0x148] ;  /* 0x00005200ff117b82 */ /* 0x000e620000000800 */
[----:B--2---:R-:W-:-:S02]  /*eba0*/  IMAD R19, R13, R4, R2 ;  /* 0x000000040d137224 */ /* 0x004fc400078e0202 */
[----:B------:R-:W-:-:S05]  /*ebb0*/  IMAD.MOV.U32 R4, RZ, RZ, 0x1 ;  /* 0x00000001ff047424 */ /* 0x000fca00078e00ff */
[----:B------:R-:W2:Y:S01]  /*ebc0*/  LDC R14, c[0x0][0x600] ;  /* 0x00018000ff0e7b82 */ /* 0x000ea20000000800 */
[-CC-:B----4-:R-:W-:Y:S02]  /*ebd0*/  SHF.R.U64 R13, R8, R12.reuse, R3.reuse ;  /* 0x0000000c080d7219 */ /* 0x190fe40000001203 */
[----:B------:R-:W-:-:S05]  /*ebe0*/  SHF.R.U32.HI R2, RZ, R12, R3 ;  /* 0x0000000cff027219 */ /* 0x000fca0000011603 */
[----:B------:R-:W4:Y:S01]  /*ebf0*/  LDC R16, c[0x0][0x648] ;  /* 0x00019200ff107b82 */ /* 0x000f220000000800 */
[-CC-:B0-----:R-:W-:Y:S02]  /*ec00*/  SHF.R.U64 R15, R13, R7.reuse, R2.reuse ;  /* 0x000000070d0f7219 */ /* 0x181fe40000001202 */
[-C--:B------:R-:W-:Y:S02]  /*ec10*/  SHF.L.U32 R6, R6, R7.reuse, RZ ;  /* 0x0000000706067219 */ /* 0x080fe400000006ff */
[-C--:B------:R-:W-:Y:S01]  /*ec20*/  SHF.R.U32.HI R3, RZ, R7.reuse, R2 ;  /* 0x00000007ff037219 */ /* 0x080fe20000011602 */
[----:B------:R-:W-:Y:S01]  /*ec30*/  IMAD.MOV.U32 R2, RZ, RZ, R15 ;  /* 0x000000ffff027224 */ /* 0x000fe200078e000f */
[----:B------:R-:W-:Y:S01]  /*ec40*/  SHF.L.U32 R12, R4, R7, RZ ;  /* 0x00000007040c7219 */ /* 0x000fe200000006ff */
[----:B------:R-:W0:Y:S01]  /*ec50*/  LDC R18, c[0x0][0x638] ;  /* 0x00018e00ff127b82 */ /* 0x000e220000000800 */
[----:B------:R-:W-:-:S07]  /*ec60*/  LOP3.LUT R22, RZ, R6, RZ, 0x33, !PT ;  /* 0x00000006ff167212 */ /* 0x000fce00078e33ff */
        /* <DEDUP_REMOVED lines=12> */
.L_x_296:
[----:B----4-:R-:W-:Y:S01]  /*ed30*/  SHF.R.U64 R3, R2, R16, R3 ;  /* 0x0000001002037219 */ /* 0x010fe20000001203 */
[----:B--2---:R-:W-:Y:S01]  /*ed40*/  VIADD R5, R14, 0xffffffff ;  /* 0xffffffff0e057836 */ /* 0x004fe20000000000 */
[----:B------:R-:W-:Y:S01]  /*ed50*/  LOP3.LUT R2, R13, R22, RZ, 0xc0, !PT ;  /* 0x000000160d027212 */ /* 0x000fe200078ec0ff */
[----:B------:R-:W-:Y:S02]  /*ed60*/  IMAD.MOV R10, RZ, RZ, -R10 ;  /* 0x000000ffff0a7224 */ /* 0x000fe400078e0a0a */
[----:B------:R-:W-:Y:S02]  /*ed70*/  IMAD.MOV R4, RZ, RZ, -R3 ;  /* 0x000000ffff047224 */ /* 0x000fe400078e0a03 */
[----:B------:R-:W-:Y:S01]  /*ed80*/  IMAD R2, R12, R3, R2 ;  /* 0x000000030c027224 */ /* 0x000fe200078e0202 */
[----:B------:R-:W-:Y:S01]  /*ed90*/  LOP3.LUT R3, R8, R5, RZ, 0xc0, !PT ;  /* 0x0000000508037212 */ /* 0x000fe200078ec0ff */
[----:B------:R-:W-:Y:S02]  /*eda0*/  @P2 IMAD R19, R17, R10, R0 ;  /* 0x0000000a11132224 */ /* 0x000fe400078e0200 */
[----:B0-----:R-:W-:-:S02]  /*edb0*/  IMAD R0, R4, R18, R15 ;  /* 0x0000001204007224 */ /* 0x001fc400078e020f */
[----:B------:R-:W-:Y:S02]  /*edc0*/  IMAD R5, R2, R23, R19 ;  /* 0x0000001702057224 */ /* 0x000fe400078e0213 */
[----:B------:R-:W-:Y:S02]  /*edd0*/  IMAD R0, R0, R14, R3 ;  /* 0x0000000e00007224 */ /* 0x000fe400078e0203 */
[----:B------:R-:W-:-:S03]  /*ede0*/  IMAD.MOV.U32 R4, RZ, RZ, 0x1 ;  /* 0x00000001ff047424 */ /* 0x000fc600078e00ff */
[----:B------:R-:W-:Y:S02]  /*edf0*/  SEL R6, R0, R5, !P2 ;  /* 0x0000000500067207 */ /* 0x000fe40005000000 */
[----:B------:R-:W-:-:S07]  /*ee00*/  SEL R5, R5, R0, !P2 ;  /* 0x0000000005057207 */ /* 0x000fce0005000000 */
.L_x_294:
[----:B------:R-:W-:-:S08]  /*ee10*/  NOP ;  /* 0x0000000000007918 */ /* 0x000fd00000000000 */
[----:B------:R-:W0:-:S00]  /*ee20*/  USETMAXREG.DEALLOC.CTAPOOL 0x28 ;  /* 0x00000028000079c8 */ /* 0x000e0000080e0500 */
[----:B------:R-:W-:-:S13]  /*ee30*/  ISETP.NE.AND P0, PT, RZ, UR8, PT ;  /* 0x00000008ff007c0c */ /* 0x000fda000bf05270 */
[----:B------:R-:W-:Y:S05]  /*ee40*/  @P0 EXIT ;  /* 0x000000000000094d */ /* 0x000fea0003800000 */
[----:B0-----:R-:W-:Y:S01]  /*ee50*/  LOP3.LUT P0, RZ, R4, 0xff, RZ, 0xc0, !PT ;  /* 0x000000ff04ff7812 */ /* 0x001fe2000780c0ff */
[----:B------:R-:W-:Y:S02]  /*ee60*/  IMAD.MOV.U32 R0, RZ, RZ, 0x1 ;  /* 0x00000001ff007424 */ /* 0x000fe400078e00ff */
[----:B------:R-:W-:-:S10]  /*ee70*/  IMAD.MOV.U32 R8, RZ, RZ, RZ ;  /* 0x000000ffff087224 */ /* 0x000fd400078e00ff */
[----:B------:R-:W-:Y:S05]  /*ee80*/  @!P0 BRA `(.L_x_297) ;  /* 0x0000000c00508947 */ /* 0x000fea0003800000 */
[----:B------:R-:W0:Y:S01]  /*ee90*/  S2R R2, SR_TID.X ;  /* 0x0000000000027919 */ /* 0x000e220000002100 */
[----:B------:R-:W-:Y:S01]  /*eea0*/  ULDC UR4, c[0x0][0x28c] ;  /* 0x0000a30000047ab9 */ /* 0x000fe20000000800 */
[----:B------:R-:W-:Y:S01]  /*eeb0*/  ULDC UR6, c[0x0][0x658] ;  /* 0x0001960000067ab9 */ /* 0x000fe20000000800 */
[----:B------:R-:W-:Y:S01]  /*eec0*/  UIADD3 UR10, UR4, 0x1f, URZ ;  /* 0x0000001f040a7890 */ /* 0x000fe2000fffe03f */
[----:B------:R-:W-:Y:S01]  /*eed0*/  BSSY B0, `(.L_x_297) ;  /* 0x00000cf000007945 */ /* 0x000fe20003800000 */
[----:B------:R-:W-:Y:S01]  /*eee0*/  UMOV UR7, 0xffffffff ;  /* 0xffffffff00077882 */ /* 0x000fe20000000000 */
[----:B------:R-:W-:Y:S01]  /*eef0*/  ULDC UR5, c[0x0][0x600] ;  /* 0x0001800000057ab9 */ /* 0x000fe20000000800 */
[----:B------:R-:W-:Y:S01]  /*ef00*/  UMOV UR9, 0x1 ;  /* 0x0000000100097882 */ /* 0x000fe20000000000 */
[----:B------:R-:W-:Y:S01]  /*ef10*/  USHF.L.U32 UR7, UR7, UR6, URZ ;  /* 0x0000000607077299 */ /* 0x000fe2000800063f */
[----:B------:R-:W-:Y:S01]  /*ef20*/  IMAD.MOV.U32 R9, RZ, RZ, 0x1 ;  /* 0x00000001ff097424 */ /* 0x000fe200078e00ff */
[----:B------:R-:W-:Y:S01]  /*ef30*/  UIADD3 UR4, UR5, -0x1, URZ ;  /* 0xffffffff05047890 */ /* 0x000fe2000fffe03f */
[----:B------:R-:W-:Y:S01]  /*ef40*/  IMAD.MOV.U32 R0, RZ, RZ, 0x1 ;  /* 0x00000001ff007424 */ /* 0x000fe200078e00ff */
[----:B------:R-:W-:Y:S01]  /*ef50*/  USHF.R.S32.HI UR11, URZ, 0x1f, UR10 ;  /* 0x0000001f3f0b7899 */ /* 0x000fe2000801140a */
[----:B------:R-:W-:Y:S01]  /*ef60*/  IMAD.MOV.U32 R8, RZ, RZ, RZ ;  /* 0x000000ffff087224 */ /* 0x000fe200078e00ff */
[----:B------:R-:W-:Y:S01]  /*ef70*/  ULDC UR8, c[0x0][0xc] ;  /* 0x0000030000087ab9 */ /* 0x000fe20000000800 */
[----:B------:R-:W-:-:S02]  /*ef80*/  USHF.L.U32 UR5, UR9, UR6, URZ ;  /* 0x0000000609057299 */ /* 0x000fc4000800063f */
[----:B------:R-:W-:Y:S01]  /*ef90*/  ULEA.HI UR11, UR11, UR10, URZ, 0x5 ;  /* 0x0000000a0b0b7291 */ /* 0x000fe2000f8f283f */
[----:B------:R-:W-:Y:S01]  /*efa0*/  ULDC UR9, c[0x0][0x10] ;  /* 0x0000040000097ab9 */ /* 0x000fe20000000800 */
[----:B------:R-:W-:Y:S02]  /*efb0*/  ULOP3.LUT UR6, URZ, UR7, URZ, 0x33, !UPT ;  /* 0x000000073f067292 */ /* 0x000fe4000f8e333f */
[----:B------:R-:W-:Y:S01]  /*efc0*/  UIMAD.WIDE.U32 UR8, UR8, UR9, URZ ;  /* 0x00000009080872a5 */ /* 0x000fe2000f8e003f */
[----:B------:R-:W-:Y:S01]  /*efd0*/  ULDC UR7, c[0x0][0x14] ;  /* 0x0000050000077ab9 */ /* 0x000fe20000000800 */
[----:B------:R-:W-:Y:S02]  /*efe0*/  USHF.R.S32.HI UR20, URZ, 0x5, UR11 ;  /* 0x000000053f147899 */ /* 0x000fe4000801140b */
[----:B------:R-:W-:Y:S02]  /*eff0*/  UIMAD.WIDE.U32 UR22, UR8, UR7, URZ ;  /* 0x00000007081672a5 */ /* 0x000fe4000f8e003f */
[----:B------:R-:W-:-:S02]  /*f000*/  UIMAD UR18, UR9, UR7, URZ ;  /* 0x00000007091272a4 */ /* 0x000fc4000f8e023f */
[----:B------:R-:W-:Y:S01]  /*f010*/  ULOP3.LUT UR26, UR13, 0x2, URZ, 0xfc, !UPT ;  /* 0x000000020d1a7892 */ /* 0x000fe2000f8efc3f */
[C---:B0-----:R-:W-:Y:S01]  /*f020*/  LOP3.LUT P3, RZ, R2.reuse, 0x7f, RZ, 0xc0, !PT ;  /* 0x0000007f02ff7812 */ /* 0x041fe2000786c0ff */
[----:B------:R-:W-:Y:S01]  /*f030*/  UIADD3 UR18, UR23, UR18, URZ ;  /* 0x0000001217127290 */ /* 0x000fe2000fffe03f */
[----:B------:R-:W-:Y:S01]  /*f040*/  LOP3.LUT P0, RZ, R2, 0x1f, RZ, 0xc0, !PT ;  /* 0x0000001f02ff7812 */ /* 0x000fe2000780c0ff */
[----:B------:R-:W-:Y:S01]  /*f050*/  UIADD3 UR27, UR20, 0x1, URZ ;  /* 0x00000001141b7890 */ /* 0x000fe2000fffe03f */
[----:B------:R-:W-:Y:S02]  /*f060*/  ULDC.64 UR24, c[0x0][0x198] ;  /* 0x0000660000187ab9 */ /* 0x000fe40000000a00 */
[----:B------:R-:W-:-:S13]  /*f070*/  PLOP3.LUT P0, PT, P0, P3, PT, 0x8a, 0x0 ;  /* 0x000000000000781c */ /* 0x000fda0000707172 */
.L_x_309:
[----:B------:R-:W-:-:S03]  /*f080*/  UMOV UR7, 0xffffffff ;  /* 0xffffffff00077882 */ /* 0x000fc60000000000 */
[----:B------:R-:W-:Y:S05]  /*f090*/  BRA.DIV UR7, `(.L_x_298) ;  /* 0x0000000e07ec7947 */ /* 0x000fea000b800000 */
[----:B------:R-:W-:-:S13]  /*f0a0*/  ELECT P1, URZ, PT ;  /* 0x00000000003f782f */ /* 0x000fda0003820000 */
.L_x_321:
[----:B------:R-:W0:Y:S01]  /*f0b0*/  LDC R2, c[0x0][0x28c] ;  /* 0x0000a300ff027b82 */ /* 0x000e220000000800 */
[----:B------:R-:W-:Y:S01]  /*f0c0*/  BSSY B1, `(.L_x_299) ;  /* 0x0000038000017945 */ /* 0x000fe20003800000 */
[----:B0-----:R-:W-:-:S13]  /*f0d0*/  ISETP.LT.OR P1, PT, R2, 0x1, !P1 ;  /* 0x000000010200780c */ /* 0x001fda0004f21670 */
[----:B------:R-:W-:Y:S05]  /*f0e0*/  @P1 BRA `(.L_x_300) ;  /* 0x0000000000d41947 */ /* 0x000fea0003800000 */
[----:B------:R-:W-:Y:S02]  /*f0f0*/  IMAD.SHL.U32 R6, R6, 0x100, RZ ;  /* 0x0000010006067824 */ /* 0x000fe400078e00ff */
[----:B------:R-:W-:Y:S02]  /*f100*/  IMAD.SHL.U32 R7, R5, 0x80, RZ ;  /* 0x0000008005077824 */ /* 0x000fe400078e00ff */
[----:B------:R-:W-:Y:S02]  /*f110*/  IMAD.MOV.U32 R12, RZ, RZ, RZ ;  /* 0x000000ffff0c7224 */ /* 0x000fe400078e00ff */
[----:B------:R-:W-:Y:S02]  /*f120*/  IMAD.U32 R14, RZ, RZ, UR27 ;  /* 0x0000001bff0e7e24 */ /* 0x000fe4000f8e00ff */
[----:B------:R-:W-:Y:S02]  /*f130*/  IMAD.MOV.U32 R2, RZ, RZ, R0 ;  /* 0x000000ffff027224 */ /* 0x000fe400078e0000 */
[----:B------:R-:W-:-:S07]  /*f140*/  IMAD.MOV.U32 R3, RZ, RZ, R8 ;  /* 0x000000ffff037224 */ /* 0x000fce00078e0008 */
.L_x_304:
[----:B------:R-:W0:Y:S01]  /*f150*/  S2R R5, SR_CgaCtaId ;  /* 0x0000000000057919 */ /* 0x000e220000008800 */
[----:B------:R-:W-:-:S04]  /*f160*/  MOV R4, 0x400 ;  /* 0x0000040000047802 */ /* 0x000fc80000000f00 */
[----:B0-----:R-:W-:Y:S02]  /*f170*/  LEA R10, R5, R4, 0x18 ;  /* 0x00000004050a7211 */ /* 0x001fe400078ec0ff */
[----:B------:R-:W-:Y:S01]  /*f180*/  SHF.L.U32 R4, R2, 0x1f, RZ ;  /* 0x0000001f02047819 */ /* 0x000fe200000006ff */
[----:B------:R-:W0:Y:S02]  /*f190*/  @!P3 LDC R5, c[0x0][0x500] ;  /* 0x00014000ff05bb82 */ /* 0x000e240000000800 */
[----:B------:R-:W-:-:S04]  /*f1a0*/  IMAD R13, R3, 0x8, R10 ;  /* 0x00000008030d7824 */ /* 0x000fc800078e020a */
[----:B------:R-:W1:Y:S02]  /*f1b0*/  SYNCS.PHASECHK.TRANS64.TRYWAIT P1, [R13+URZ+0x28], R4 ;  /* 0x000028040d0075a7 */ /* 0x000e64000802017f */
[----:B-1----:R-:W-:Y:S05]  /*f1c0*/  @!P1 BRA `(.L_x_301) ;  /* 0x0000000c00c09947 */ /* 0x002fea0003800000 */
.L_x_322:
[----:B------:R-:W-:Y:S01]  /*f1d0*/  UPRMT UR7, UR26, 0x9910, URZ ;  /* 0x000099101a077896 */ /* 0x000fe2000800003f */
[----:B0-----:R0:W-:Y:S03]  /*f1e0*/  @!P3 SYNCS.ARRIVE.TRANS64 RZ, [R13+URZ], R5 ;  /* 0x000000050dffb9a7 */ /* 0x0011e6000800003f */
[----:B------:R-:W-:-:S06]  /*f1f0*/  UISETP.NE.AND UP0, UPT, UR7, 0x2, UPT ;  /* 0x000000020700788c */ /* 0x000fcc000bf05270 */
[----:B------:R-:W-:-:S13]  /*f200*/  PLOP3.LUT P1, PT, PT, PT, UP0, 0x80, 0x0 ;  /* 0x000000000000781c */ /* 0x000fda0003f2f008 */
[----:B0-----:R-:W-:Y:S05]  /*f210*/  @P1 BRA `(.L_x_302) ;  /* 0x0000000000041947 */ /* 0x001fea0003800000 */
[----:B------:R-:W-:Y:S01]  /*f220*/  BPT.TRAP 0x1 ;  /* 0x000000040000795c */ /* 0x000fe20000300000 */
.L_x_302:
[----:B------:R-:W-:Y:S05]  /*f230*/  @P0 BRA `(.L_x_303) ;  /* 0x0000000000040947 */ /* 0x000fea0003800000 */
[----:B------:R-:W-:Y:S01]  /*f240*/  BPT.TRAP 0x1 ;  /* 0x000000040000795c */ /* 0x000fe20000300000 */
.L_x_303:
[--C-:B-1----:R-:W-:Y:S01]  /*f250*/  IMAD R4, R3, 0x1000, R10.reuse ;  /* 0x0000100003047824 */ /* 0x102fe200078e020a */
[----:B------:R-:W-:Y:S01]  /*f260*/  R2UR UR9, R13 ;  /* 0x000000000d0972ca */ /* 0x000fe200000e0000 */
[----:B------:R-:W-:Y:S01]  /*f270*/  IMAD R10, R3, 0x2000, R10 ;  /* 0x00002000030a7824 */ /* 0x000fe200078e020a */
[----:B------:R-:W-:Y:S01]  /*f280*/  UIADD3 UR14, UP0, UR24, 0xf0, URZ ;  /* 0x000000f0180e7890 */ /* 0x000fe2000ff1e03f */
[----:B------:R-:W-:Y:S01]  /*f290*/  VIADD R14, R14, 0xffffffff ;  /* 0xffffffff0e0e7836 */ /* 0x000fe20000000000 */
[----:B------:R-:W-:Y:S01]  /*f2a0*/  R2UR UR7, R4 ;  /* 0x00000000040772ca */ /* 0x000fe200000e0000 */
[----:B------:R-:W-:Y:S01]  /*f2b0*/  UIADD3 UR28, UP1, UR24, 0x1f0, URZ ;  /* 0x000001f0181c7890 */ /* 0x000fe2000ff3e03f */
[----:B------:R-:W-:Y:S01]  /*f2c0*/  R2UR UR8, R10 ;  /* 0x000000000a0872ca */ /* 0x000fe200000e0000 */
[----:B------:R-:W-:Y:S01]  /*f2d0*/  UIADD3.X UR15, URZ, UR25, URZ, UP0, !UPT ;  /* 0x000000193f0f7290 */ /* 0x000fe200087fe43f */
[----:B------:R-:W-:Y:S01]  /*f2e0*/  R2UR UR11, R7 ;  /* 0x00000000070b72ca */ /* 0x000fe200000e0000 */
[----:B------:R-:W-:Y:S01]  /*f2f0*/  VIADD R3, R3, 0x1 ;  /* 0x0000000103037836 */ /* 0x000fe20000000000 */
[----:B------:R-:W-:Y:S01]  /*f300*/  R2UR UR10, R12 ;  /* 0x000000000c0a72ca */ /* 0x000fe200000e0000 */
[----:B------:R-:W-:Y:S01]  /*f310*/  UIADD3.X UR29, URZ, UR25, URZ, UP1, !UPT ;  /* 0x000000193f1d7290 */ /* 0x000fe20008ffe43f */
[----:B------:R-:W-:Y:S01]  /*f320*/  R2UR UR12, R11 ;  /* 0x000000000b0c72ca */ /* 0x000fe200000e0000 */
[----:B------:R-:W-:Y:S01]  /*f330*/  UMOV UR16, 0x0 ;  /* 0x0000000000107882 */ /* 0x000fe20000000000 */
[----:B------:R-:W-:Y:S01]  /*f340*/  R2UR UR21, R6 ;  /* 0x00000000061572ca */ /* 0x000fe200000e0000 */
[----:B------:R-:W-:Y:S01]  /*f350*/  UMOV UR17, 0x10000000 ;  /* 0x1000000000117882 */ /* 0x000fe20000000000 */
[----:B------:R-:W-:Y:S01]  /*f360*/  ISETP.GT.AND P4, PT, R14, 0x1, PT ;  /* 0x000000010e00780c */ /* 0x000fe20003f84270 */
[----:B------:R-:W-:Y:S01]  /*f370*/  UIADD3 UR7, UR7, 0x100, URZ ;  /* 0x0000010007077890 */ /* 0x000fe2000fffe03f */
[----:B------:R-:W-:Y:S01]  /*f380*/  ISETP.NE.AND P1, PT, R3, 0x5, PT ;  /* 0x000000050300780c */ /* 0x000fe20003f25270 */
[----:B------:R-:W-:Y:S01]  /*f390*/  UIADD3 UR19, UR8, 0x5100, URZ ;  /* 0x0000510008137890 */ /* 0x000fe2000fffe03f */
[----:B------:R-:W-:-:S02]  /*f3a0*/  VIADD R12, R12, 0x20 ;  /* 0x000000200c0c7836 */ /* 0x000fc40000000000 */
[----:B------:R-:W-:Y:S02]  /*f3b0*/  SEL R5, RZ, 0x1, P1 ;  /* 0x00000001ff057807 */ /* 0x000fe40000800000 */
[----:B------:R-:W-:Y:S01]  /*f3c0*/  UMOV UR8, UR7 ;  /* 0x0000000700087c82 */ /* 0x000fe20008000000 */
[----:B------:R-:W-:Y:S01]  /*f3d0*/  SEL R3, R3, RZ, P1 ;  /* 0x000000ff03037207 */ /* 0x000fe20000800000 */
[----:B------:R0:W-:Y:S01]  /*f3e0*/  UTMALDG.3D [UR8], [UR14], desc[UR16] ;  /* 0x000010080e0075b4 */ /* 0x0001e20008011000 */
[----:B------:R-:W-:Y:S01]  /*f3f0*/  LOP3.LUT R2, R2, R5, RZ, 0x3c, !PT ;  /* 0x0000000502027212 */ /* 0x000fe200078e3cff */
[----:B0-----:R-:W-:Y:S01]  /*f400*/  UMOV UR8, UR19 ;  /* 0x0000001300087c82 */ /* 0x001fe20008000000 */
[----:B------:R-:W-:Y:S02]  /*f410*/  UMOV UR11, UR21 ;  /* 0x00000015000b7c82 */ /* 0x000fe40008000000 */
[----:B------:R0:W-:Y:S02]  /*f420*/  UTMALDG.3D [UR8], [UR28], desc[UR16] ;  /* 0x000010081c0075b4 */ /* 0x0001e40008011000 */
[----:B0-----:R-:W-:Y:S05]  /*f430*/  @P4 BRA `(.L_x_304) ;  /* 0xfffffffc00444947 */ /* 0x001fea000383ffff */
.L_x_300:
[----:B------:R-:W-:Y:S05]  /*f440*/  BSYNC B1 ;  /* 0x0000000000017941 */ /* 0x000fea0003800000 */
.L_x_299:
[----:B------:R-:W2:Y:S01]  /*f450*/  LDL.LU R15, [R1+0x78] ;  /* 0x00007800010f7983 */ /* 0x000ea20000300800 */
[----:B------:R-:W-:Y:S01]  /*f460*/  LOP3.LUT P5, RZ, R9, 0xff, RZ, 0xc0, !PT ;  /* 0x000000ff09ff7812 */ /* 0x000fe200078ac0ff */
[----:B------:R-:W-:Y:S01]  /*f470*/  VIADD R8, R8, UR20 ;  /* 0x0000001408087c36 */ /* 0x000fe20008000000 */
[----:B------:R-:W-:Y:S01]  /*f480*/  ULDC.64 UR8, c[0x0][0x650] ;  /* 0x0001940000087ab9 */ /* 0x000fe20000000a00 */
[----:B------:R-:W3:Y:S01]  /*f490*/  LDL.LU R13, [R1+0x7c] ;  /* 0x00007c00010d7983 */ /* 0x000ee20000300800 */
[----:B------:R-:W-:Y:S01]  /*f4a0*/  IMAD.U32 R5, RZ, RZ, UR20 ;  /* 0x00000014ff057e24 */ /* 0x000fe2000f8e00ff */
[----:B------:R-:W-:Y:S01]  /*f4b0*/  UISETP.GE.U32.AND UP0, UPT, UR20, 0x5, UPT ;  /* 0x000000051400788c */ /* 0x000fe2000bf06070 */
[----:B------:R-:W-:Y:S01]  /*f4c0*/  ISETP.GT.U32.AND P1, PT, R8, 0x4, PT ;  /* 0x000000040800780c */ /* 0x000fe20003f24070 */
[----:B------:R-:W-:Y:S01]  /*f4d0*/  BSSY B1, `(.L_x_305) ;  /* 0x000006c000017945 */ /* 0x000fe20003800000 */
[----:B------:R-:W-:Y:S01]  /*f4e0*/  IMAD.MOV.U32 R6, RZ, RZ, -0x1 ;  /* 0xffffffffff067424 */ /* 0x000fe200078e00ff */
[----:B------:R-:W-:Y:S01]  /*f4f0*/  PRMT R9, RZ, 0x7610, R9 ;  /* 0x00007610ff097816 */ /* 0x000fe20000000009 */
[----:B------:R-:W-:Y:S01]  /*f500*/  IMAD.MOV.U32 R11, RZ, RZ, -0x1 ;  /* 0xffffffffff0b7424 */ /* 0x000fe200078e00ff */
[----:B------:R-:W-:-:S02]  /*f510*/  ISETP.LT.U32.AND P1, PT, R5, 0x5, P1 ;  /* 0x000000050500780c */ /* 0x000fc40000f21070 */
[----:B------:R-:W0:Y:S01]  /*f520*/  @P5 S2R R3, SR_CgaCtaId ;  /* 0x0000000000035919 */ /* 0x000e220000008800 */
[----:B------:R-:W-:Y:S02]  /*f530*/  @P5 MOV R2, 0x400 ;  /* 0x0000040000025802 */ /* 0x000fe40000000f00 */
[----:B------:R-:W-:Y:S02]  /*f540*/  PLOP3.LUT P4, PT, PT, PT, UP0, 0x80, 0x0 ;  /* 0x000000000000781c */ /* 0x000fe40003f8f008 */
[----:B0-----:R-:W-:Y:S01]  /*f550*/  @P5 LEA R4, R3, R2, 0x18 ;  /* 0x0000000203045211 */ /* 0x001fe200078ec0ff */
[----:B------:R-:W-:-:S03]  /*f560*/  IMAD.WIDE.U32 R2, R8, -0x33333333, RZ ;  /* 0xcccccccd08027825 */ /* 0x000fc600078e00ff */
[----:B------:R0:W-:Y:S02]  /*f570*/  @P5 SYNCS.ARRIVE.TRANS64.A1T0 RZ, [R4+URZ+0x68], RZ ;  /* 0x000068ff04ff59a7 */ /* 0x0001e4000810003f */
[----:B------:R-:W-:Y:S02]  /*f580*/  SHF.R.U32.HI R5, RZ, 0x2, R3 ;  /* 0x00000002ff057819 */ /* 0x000fe40000011603 */
[----:B------:R-:W-:Y:S02]  /*f590*/  SEL R3, RZ, 0x1, !P1 ;  /* 0x00000001ff037807 */ /* 0x000fe40004800000 */
[----:B------:R-:W-:Y:S01]  /*f5a0*/  PRMT R2, RZ, 0x7610, R2 ;  /* 0x00007610ff027816 */ /* 0x000fe20000000002 */
[----:B------:R-:W-:Y:S01]  /*f5b0*/  IMAD R8, R5, -0x5, R8 ;  /* 0xfffffffb05087824 */ /* 0x000fe200078e0208 */
[----:B------:R-:W-:-:S04]  /*f5c0*/  LOP3.LUT R0, R0, R3, RZ, 0x3c, !PT ;  /* 0x0000000300007212 */ /* 0x000fc800078e3cff */
[----:B------:R-:W-:Y:S01]  /*f5d0*/  @P4 LOP3.LUT R0, R0, 0x1, R5, 0x78, !PT ;  /* 0x0000000100004812 */ /* 0x000fe200078e7805 */
[----:B------:R-:W-:Y:S01]  /*f5e0*/  IMAD.MOV.U32 R5, RZ, RZ, -0x1 ;  /* 0xffffffffff057424 */ /* 0x000fe200078e00ff */
[----:B---3--:R-:W-:-:S04]  /*f5f0*/  IADD3 R13, P5, R13, UR22, RZ ;  /* 0x000000160d0d7c10 */ /* 0x008fc8000ffbe0ff */
[----:B--2---:R-:W-:Y:S01]  /*f600*/  IADD3.X R15, R15, UR18, RZ, P5, !PT ;  /* 0x000000120f0f7c10 */ /* 0x004fe2000affe4ff */
[----:B------:R0:W-:Y:S01]  /*f610*/  STL [R1+0x7c], R13 ;  /* 0x00007c0d01007387 */ /* 0x0001e20000100800 */
[----:B------:R-:W-:-:S03]  /*f620*/  ISETP.GE.U32.AND P1, PT, R13, UR8, PT ;  /* 0x000000080d007c0c */ /* 0x000fc6000bf26070 */
[----:B------:R0:W-:Y:S01]  /*f630*/  STL [R1+0x78], R15 ;  /* 0x0000780f01007387 */ /* 0x0001e20000100800 */
[----:B------:R-:W-:-:S13]  /*f640*/  ISETP.GE.U32.AND.EX P1, PT, R15, UR9, PT, P1 ;  /* 0x000000090f007c0c */ /* 0x000fda000bf26110 */
[----:B0-----:R-:W-:Y:S05]  /*f650*/  @P1 BRA `(.L_x_306) ;  /* 0x00000004004c1947 */ /* 0x001fea0003800000 */
[----:B------:R-:W-:Y:S01]  /*f660*/  ULDC.64 UR8, c[0x0][0x628] ;  /* 0x00018a0000087ab9 */ /* 0x000fe20000000a00 */
[----:B------:R-:W0:Y:S01]  /*f670*/  S2R R12, SR_CTAID.X ;  /* 0x00000000000c7919 */ /* 0x000e220000002500 */
[----:B------:R-:W-:Y:S01]  /*f680*/  ISETP.NE.U32.AND P1, PT, RZ, UR8, PT ;  /* 0x00000008ff007c0c */ /* 0x000fe2000bf25070 */
[----:B------:R-:W-:Y:S01]  /*f690*/  ULDC UR10, c[0x0][0x630] ;  /* 0x00018c00000a7ab9 */ /* 0x000fe20000000800 */
[----:B------:R-:W-:Y:S01]  /*f6a0*/  IMAD.MOV.U32 R2, RZ, RZ, R13 ;  /* 0x000000ffff027224 */ /* 0x000fe200078e000d */
[----:B------:R-:W1:Y:S01]  /*f6b0*/  S2R R10, SR_CTAID.Y ;  /* 0x00000000000a7919 */ /* 0x000e620000002600 */
[----:B------:R-:W-:Y:S01]  /*f6c0*/  ISETP.NE.AND.EX P1, PT, RZ, UR9, PT, P1 ;  /* 0x00000009ff007c0c */ /* 0x000fe2000bf25310 */
[----:B------:R-:W-:-:S12]  /*f6d0*/  IMAD.MOV.U32 R3, RZ, RZ, R15 ;  /* 0x000000ffff037224 */ /* 0x000fd800078e000f */
[----:B------:R-:W-:Y:S05]  /*f6e0*/  @!P1 BRA `(.L_x_307) ;  /* 0x0000000000289947 */ /* 0x000fea0003800000 */
[----:B------:R-:W-:Y:S02]  /*f6f0*/  ULDC UR7, c[0x0][0x634] ;  /* 0x00018d0000077ab9 */ /* 0x000fe40000000800 */
[----:B------:R-:W-:-:S05]  /*f700*/  IADD3 R7, P1, R13, UR7, RZ ;  /* 0x000000070d077c10 */ /* 0x000fca000ff3e0ff */
[----:B------:R-:W-:-:S04]  /*f710*/  IMAD.X R11, RZ, RZ, R15, P1 ;  /* 0x000000ffff0b7224 */ /* 0x000fc800008e060f */
[----:B------:R-:W-:-:S04]  /*f720*/  IMAD.WIDE.U32 R4, R11, UR8, RZ ;  /* 0x000000080b047c25 */ /* 0x000fc8000f8e00ff */
[----:B------:R-:W-:-:S04]  /*f730*/  IMAD.WIDE.U32 R4, P1, R7, UR9, R4 ;  /* 0x0000000907047c25 */ /* 0x000fc8000f820004 */
[----:B------:R-:W-:-:S04]  /*f740*/  IMAD.WIDE.U32 R6, R7, UR8, RZ ;  /* 0x0000000807067c25 */ /* 0x000fc8000f8e00ff */
[----:B------:R-:W-:Y:S01]  /*f750*/  IMAD.X R3, RZ, RZ, RZ, P1 ;  /* 0x000000ffff037224 */ /* 0x000fe200008e06ff */
[----:B------:R-:W-:Y:S01]  /*f760*/  IADD3 RZ, P1, R7, R4, RZ ;  /* 0x0000000407ff7210 */ /* 0x000fe20007f3e0ff */
[----:B------:R-:W-:-:S04]  /*f770*/  IMAD.MOV.U32 R2, RZ, RZ, R5 ;  /* 0x000000ffff027224 */ /* 0x000fc800078e0005 */
[----:B------:R-:W-:-:S08]  /*f780*/  IMAD.WIDE.U32.X R2, R11, UR9, R2, P1 ;  /* 0x000000090b027c25 */ /* 0x000fd000088e0402 */
.L_x_307:
[--C-:B------:R-:W-:Y:S01]  /*f790*/  SHF.R.U64 R11, R2, UR10, R3.reuse ;  /* 0x0000000a020b7c19 */ /* 0x100fe20008001203 */
[----:B------:R-:W-:Y:S01]  /*f7a0*/  ULDC.64 UR8, c[0x0][0x620] ;  /* 0x0001880000087ab9 */ /* 0x000fe20000000a00 */
[----:B------:R-:W-:Y:S01]  /*f7b0*/  SHF.R.U32.HI R2, RZ, UR10, R3 ;  /* 0x0000000aff027c19 */ /* 0x000fe20008011603 */
[----:B------:R-:W-:Y:S01]  /*f7c0*/  IMAD.MOV.U32 R3, RZ, RZ, R15 ;  /* 0x000000ffff037224 */ /* 0x000fe200078e000f */
[----:B------:R-:W-:Y:S01]  /*f7d0*/  IADD3 R5, P1, RZ, -R11, RZ ;  /* 0x8000000bff057210 */ /* 0x000fe20007f3e0ff */
[----:B------:R-:W-:Y:S01]  /*f7e0*/  ULDC UR7, c[0x0][0x150] ;  /* 0x0000540000077ab9 */ /* 0x000fe20000000800 */
[----:B0-----:R-:W-:Y:S01]  /*f7f0*/  I2FP.F32.U32 R6, R12 ;  /* 0x0000000c00067245 */ /* 0x001fe20000201000 */
[----:B------:R-:W0:Y:S01]  /*f800*/  LDC R7, c[0x0][0x144] ;  /* 0x00005100ff077b82 */ /* 0x000e220000000800 */
[----:B------:R-:W-:Y:S01]  /*f810*/  ULDC.64 UR10, c[0x0][0x640] ;  /* 0x00019000000a7ab9 */ /* 0x000fe20000000a00 */
[----:B------:R-:W-:Y:S01]  /*f820*/  IMAD.X R2, RZ, RZ, ~R2, P1 ;  /* 0x000000ffff027224 */ /* 0x000fe200008e0e02 */
[----:B------:R-:W-:Y:S01]  /*f830*/  ISETP.NE.U32.AND P1, PT, RZ, UR10, PT ;  /* 0x0000000aff007c0c */ /* 0x000fe2000bf25070 */
[----:B------:R-:W-:Y:S01]  /*f840*/  FMUL R6, R6, UR7 ;  /* 0x0000000706067c20 */ /* 0x000fe20008400000 */
[----:B------:R-:W-:Y:S01]  /*f850*/  ULDC UR7, c[0x0][0x618] ;  /* 0x0001860000077ab9 */ /* 0x000fe20000000800 */
[----:B------:R-:W-:Y:S01]  /*f860*/  IMAD R4, R2, UR8, RZ ;  /* 0x0000000802047c24 */ /* 0x000fe2000f8e02ff */
[----:B------:R-:W-:Y:S01]  /*f870*/  ISETP.NE.AND.EX P1, PT, RZ, UR11, PT, P1 ;  /* 0x0000000bff007c0c */ /* 0x000fe2000bf25310 */
[----:B------:R-:W-:Y:S01]  /*f880*/  IMAD.MOV.U32 R2, RZ, RZ, R13 ;  /* 0x000000ffff027224 */ /* 0x000fe200078e000d */
[----:B------:R-:W2:Y:S01]  /*f890*/  LDC R15, c[0x0][0x148] ;  /* 0x00005200ff0f7b82 */ /* 0x000ea20000000800 */
[----:B------:R-:W3:Y:S02]  /*f8a0*/  F2I.U32.TRUNC.NTZ R6, R6 ;  /* 0x0000000600067305 */ /* 0x000ee4000020f000 */
[----:B------:R-:W-:Y:S01]  /*f8b0*/  IMAD.WIDE.U32 R2, R5, UR8, R2 ;  /* 0x0000000805027c25 */ /* 0x000fe2000f8e0002 */
[----:B------:R-:W-:-:S03]  /*f8c0*/  ULDC UR8, c[0x0][0x154] ;  /* 0x0000550000087ab9 */ /* 0x000fc60000000800 */
[----:B------:R-:W-:Y:S01]  /*f8d0*/  IMAD R5, R5, UR9, R4 ;  /* 0x0000000905057c24 */ /* 0x000fe2000f8e0204 */
[----:B------:R-:W-:-:S03]  /*f8e0*/  ULDC UR9, c[0x0][0x608] ;  /* 0x0001820000097ab9 */ /* 0x000fc60000000800 */
[----:B------:R-:W-:-:S05]  /*f8f0*/  IMAD.IADD R3, R3, 0x1, R5 ;  /* 0x0000000103037824 */ /* 0x000fca00078e0205 */
[----:B------:R-:W-:Y:S01]  /*f900*/  SHF.R.U64 R13, R2, UR7, R3 ;  /* 0x00000007020d7c19 */ /* 0x000fe20008001203 */
[----:B---3--:R-:W-:Y:S01]  /*f910*/  IMAD.MOV R6, RZ, RZ, -R6 ;  /* 0x000000ffff067224 */ /* 0x008fe200078e0a06 */
[----:B-1----:R-:W-:-:S03]  /*f920*/  I2FP.F32.U32 R2, R10 ;  /* 0x0000000a00027245 */ /* 0x002fc60000201000 */
[----:B0-----:R-:W-:Y:S02]  /*f930*/  IMAD R19, R7, R6, R12 ;  /* 0x0000000607137224 */ /* 0x001fe400078e020c */
[----:B------:R-:W-:Y:S01]  /*f940*/  FMUL R4, R2, UR8 ;  /* 0x0000000802047c20 */ /* 0x000fe20008400000 */
[----:B------:R-:W-:Y:S01]  /*f950*/  SHF.R.U32.HI R2, RZ, UR7, R3 ;  /* 0x00000007ff027c19 */ /* 0x000fe20008011603 */
[----:B------:R-:W-:Y:S02]  /*f960*/  ULDC UR7, c[0x0][0x658] ;  /* 0x0001960000077ab9 */ /* 0x000fe40000000800 */
[----:B------:R0:W1:Y:S01]  /*f970*/  F2I.U32.TRUNC.NTZ R18, R4 ;  /* 0x0000000400127305 */ /* 0x000062000020f000 */
[--C-:B------:R-:W-:Y:S02]  /*f980*/  SHF.R.U64 R16, R13, UR9, R2.reuse ;  /* 0x000000090d107c19 */ /* 0x100fe40008001202 */
[----:B------:R-:W-:-:S04]  /*f990*/  SHF.R.U32.HI R3, RZ, UR9, R2 ;  /* 0x00000009ff037c19 */ /* 0x000fc80008011602 */
[--C-:B------:R-:W-:Y:S02]  /*f9a0*/  SHF.R.U64 R14, R16, UR7, R3.reuse ;  /* 0x00000007100e7c19 */ /* 0x100fe40008001203 */
[----:B------:R-:W-:-:S03]  /*f9b0*/  SHF.R.U32.HI R3, RZ, UR7, R3 ;  /* 0x00000007ff037c19 */ /* 0x000fc60008011603 */
[----:B------:R-:W-:Y:S01]  /*f9c0*/  IMAD.MOV.U32 R2, RZ, RZ, R14 ;  /* 0x000000ffff027224 */ /* 0x000fe200078e000e */
[----:B0-2---:R-:W-:Y:S06]  /*f9d0*/  @!P1 BRA `(.L_x_308) ;  /* 0x0000000000289947 */ /* 0x005fec0003800000 */
        /* <DEDUP_REMOVED lines=10> */
.L_x_308:
[----:B------:R-:W-:Y:S01]  /*fa80*/  ULDC UR7, c[0x0][0x648] ;  /* 0x0001920000077ab9 */ /* 0x000fe20000000800 */
[----:B-1----:R-:W-:Y:S01]  /*fa90*/  IMAD.MOV R18, RZ, RZ, -R18 ;  /* 0x000000ffff127224 */ /* 0x002fe200078e0a12 */
[----:B------:R-:W-:Y:S01]  /*faa0*/  SHF.R.U64 R3, R2, UR7, R3 ;  /* 0x0000000702037c19 */ /* 0x000fe20008001203 */
[----:B------:R-:W-:Y:S01]  /*fab0*/  ULDC UR7, c[0x0][0x638] ;  /* 0x00018e0000077ab9 */ /* 0x000fe20000000800 */
[----:B------:R-:W-:Y:S01]  /*fac0*/  LOP3.LUT R2, R16, UR6, RZ, 0xc0, !PT ;  /* 0x0000000610027c12 */ /* 0x000fe2000f8ec0ff */
[----:B------:R-:W-:Y:S01]  /*fad0*/  @P2 IMAD R19, R15, R18, R10 ;  /* 0x000000120f132224 */ /* 0x000fe200078e020a */
[----:B------:R-:W-:Y:S01]  /*fae0*/  LOP3.LUT R13, R13, UR4, RZ, 0xc0, !PT ;  /* 0x000000040d0d7c12 */ /* 0x000fe2000f8ec0ff */
[----:B------:R-:W-:Y:S01]  /*faf0*/  IMAD.MOV R5, RZ, RZ, -R3 ;  /* 0x000000ffff057224 */ /* 0x000fe200078e0a03 */
[----:B------:R-:W-:Y:S01]  /*fb00*/  ULDC UR8, c[0x0][0x610] ;  /* 0x0001840000087ab9 */ /* 0x000fe20000000800 */
[----:B------:R-:W-:Y:S02]  /*fb10*/  IMAD R2, R3, UR5, R2 ;  /* 0x0000000503027c24 */ /* 0x000fe4000f8e0202 */
[----:B------:R-:W-:Y:S01]  /*fb20*/  IMAD R14, R5, UR7, R14 ;  /* 0x00000007050e7c24 */ /* 0x000fe2000f8e020e */
[----:B------:R-:W-:Y:S01]  /*fb30*/  ULDC UR7, c[0x0][0x600] ;  /* 0x0001800000077ab9 */ /* 0x000fe20000000800 */
[----:B------:R-:W-:-:S02]  /*fb40*/  IMAD R5, R2, UR8, R19 ;  /* 0x0000000802057c24 */ /* 0x000fc4000f8e0213 */
[----:B------:R-:W-:Y:S02]  /*fb50*/  IMAD R14, R14, UR7, R13 ;  /* 0x000000070e0e7c24 */ /* 0x000fe4000f8e020d */
[----:B------:R-:W-:-:S03]  /*fb60*/  IMAD.MOV.U32 R2, RZ, RZ, 0x1 ;  /* 0x00000001ff027424 */ /* 0x000fc600078e00ff */
[----:B------:R-:W-:Y:S02]  /*fb70*/  SEL R6, R14, R5, !P2 ;  /* 0x000000050e067207 */ /* 0x000fe40005000000 */
[----:B------:R-:W-:-:S07]  /*fb80*/  SEL R5, R5, R14, !P2 ;  /* 0x0000000e05057207 */ /* 0x000fce0005000000 */
.L_x_306:
[----:B------:R-:W-:Y:S05]  /*fb90*/  BSYNC B1 ;  /* 0x0000000000017941 */ /* 0x000fea0003800000 */
.L_x_305:
[----:B------:R-:W-:-:S13]  /*fba0*/  LOP3.LUT P1, RZ, R2, 0xff, RZ, 0xc0, !PT ;  /* 0x000000ff02ff7812 */ /* 0x000fda000782c0ff */
[----:B------:R-:W-:Y:S05]  /*fbb0*/  @P1 BRA `(.L_x_309) ;  /* 0xfffffff400301947 */ /* 0x000fea000383ffff */
[----:B------:R-:W-:Y:S05]  /*fbc0*/  BSYNC B0 ;  /* 0x0000000000007941 */ /* 0x000fea0003800000 */
.L_x_297:
[----:B------:R-:W-:-:S03]  /*fbd0*/  UMOV UR7, 0xffffffff ;  /* 0xffffffff00077882 */ /* 0x000fc60000000000 */
[----:B------:R-:W-:Y:S05]  /*fbe0*/  BRA.DIV UR7, `(.L_x_310) ;  /* 0x00000006074c7947 */ /* 0x000fea000b800000 */
[----:B------:R-:W-:-:S13]  /*fbf0*/  ELECT P0, URZ, PT ;  /* 0x00000000003f782f */ /* 0x000fda0003800000 */
.L_x_325:
[----:B------:R-:W-:Y:S04]  /*fc00*/  BSSY B0, `(.L_x_311) ;  /* 0x0000035000007945 */ /* 0x000fe80003800000 */
[----:B------:R-:W-:Y:S05]  /*fc10*/  @!P0 BRA `(.L_x_312) ;  /* 0x0000000000cc8947 */ /* 0x000fea0003800000 */
[----:B------:R-:W-:-:S04]  /*fc20*/  ULOP3.LUT UR7, UR13, 0x2, URZ, 0xfc, !UPT ;  /* 0x000000020d077892 */ /* 0x000fc8000f8efc3f */
[----:B------:R-:W-:-:S06]  /*fc30*/  UISETP.NE.AND UP0, UPT, UR7, 0x3, UPT ;  /* 0x000000030700788c */ /* 0x000fcc000bf05270 */
[----:B------:R-:W-:-:S13]  /*fc40*/  PLOP3.LUT P0, PT, PT, PT, UP0, 0x80, 0x0 ;  /* 0x000000000000781c */ /* 0x000fda0003f0f008 */
[----:B------:R-:W-:Y:S05]  /*fc50*/  @!P0 BRA `(.L_x_313) ;  /* 0x0000000000048947 */ /* 0x000fea0003800000 */
[----:B------:R-:W-:Y:S01]  /*fc60*/  BPT.TRAP 0x1 ;  /* 0x000000040000795c */ /* 0x000fe20000300000 */
.L_x_313:
[----:B------:R-:W0:Y:S01]  /*fc70*/  S2R R3, SR_CgaCtaId ;  /* 0x0000000000037919 */ /* 0x000e220000008800 */
[----:B------:R-:W-:-:S04]  /*fc80*/  MOV R2, 0x400 ;  /* 0x0000040000027802 */ /* 0x000fc80000000f00 */
[----:B0-----:R-:W-:Y:S02]  /*fc90*/  LEA R3, R3, R2, 0x18 ;  /* 0x0000000203037211 */ /* 0x001fe400078ec0ff */
[----:B------:R-:W-:-:S03]  /*fca0*/  SHF.L.U32 R2, R0, 0x1f, RZ ;  /* 0x0000001f00027819 */ /* 0x000fc600000006ff */
[----:B------:R-:W-:-:S04]  /*fcb0*/  VIADD R3, R3, 0x28 ;  /* 0x0000002803037836 */ /* 0x000fc80000000000 */
[C---:B------:R-:W-:Y:S02]  /*fcc0*/  IMAD R7, R8.reuse, 0x8, R3 ;  /* 0x0000000808077824 */ /* 0x040fe400078e0203 */
[----:B------:R-:W-:Y:S02]  /*fcd0*/  VIADD R8, R8, 0x1 ;  /* 0x0000000108087836 */ /* 0x000fe40000000000 */
[----:B------:R-:W0:Y:S03]  /*fce0*/  SYNCS.PHASECHK.TRANS64.TRYWAIT P0, [R7+URZ], R2 ;  /* 0x00000002070075a7 */ /* 0x000e26000800017f */
[----:B------:R-:W-:-:S04]  /*fcf0*/  ISETP.NE.AND P1, PT, R8, 0x5, PT ;  /* 0x000000050800780c */ /* 0x000fc80003f25270 */
[----:B------:R-:W-:Y:S02]  /*fd00*/  SEL R5, RZ, 0x1, P1 ;  /* 0x00000001ff057807 */ /* 0x000fe40000800000 */
[----:B------:R-:W-:Y:S02]  /*fd10*/  SEL R8, R8, RZ, P1 ;  /* 0x000000ff08087207 */ /* 0x000fe40000800000 */
[----:B------:R-:W-:-:S03]  /*fd20*/  LOP3.LUT R5, R0, R5, RZ, 0x3c, !PT ;  /* 0x0000000500057212 */ /* 0x000fc600078e3cff */
[----:B------:R-:W-:Y:S01]  /*fd30*/  IMAD R9, R8, 0x8, R3 ;  /* 0x0000000808097824 */ /* 0x000fe200078e0203 */
[----:B------:R-:W-:Y:S01]  /*fd40*/  SHF.L.U32 R4, R5, 0x1f, RZ ;  /* 0x0000001f05047819 */ /* 0x000fe200000006ff */
[----:B0-----:R-:W-:Y:S06]  /*fd50*/  @!P0 BRA `(.L_x_314) ;  /* 0x0000000400148947 */ /* 0x001fec0003800000 */
.L_x_326:
[----:B------:R-:W1:Y:S01]  /*fd60*/  SYNCS.PHASECHK.TRANS64.TRYWAIT P0, [R9+URZ], R4 ;  /* 0x00000004090075a7 */ /* 0x000e62000800017f */
[----:B------:R-:W-:-:S05]  /*fd70*/  VIADD R0, R8, 0x1 ;  /* 0x0000000108007836 */ /* 0x000fca0000000000 */
[----:B------:R-:W-:-:S04]  /*fd80*/  ISETP.NE.AND P1, PT, R0, 0x5, PT ;  /* 0x000000050000780c */ /* 0x000fc80003f25270 */
[----:B0-----:R-:W-:Y:S02]  /*fd90*/  SEL R2, RZ, 0x1, P1 ;  /* 0x00000001ff027807 */ /* 0x001fe40000800000 */
[----:B------:R-:W-:Y:S02]  /*fda0*/  SEL R0, R0, RZ, P1 ;  /* 0x000000ff00007207 */ /* 0x000fe40000800000 */
[----:B------:R-:W-:-:S03]  /*fdb0*/  LOP3.LUT R7, R5, R2, RZ, 0x3c, !PT ;  /* 0x0000000205077212 */ /* 0x000fc600078e3cff */
[----:B------:R-:W-:Y:S01]  /*fdc0*/  IMAD R6, R0, 0x8, R3 ;  /* 0x0000000800067824 */ /* 0x000fe200078e0203 */
[----:B------:R-:W-:Y:S01]  /*fdd0*/  SHF.L.U32 R5, R7, 0x1f, RZ ;  /* 0x0000001f07057819 */ /* 0x000fe200000006ff */
[----:B-1----:R-:W-:Y:S06]  /*fde0*/  @!P0 BRA `(.L_x_315) ;  /* 0x0000000400048947 */ /* 0x002fec0003800000 */
.L_x_327:
[----:B------:R-:W1:Y:S01]  /*fdf0*/  SYNCS.PHASECHK.TRANS64.TRYWAIT P0, [R6+URZ], R5 ;  /* 0x00000005060075a7 */ /* 0x000e62000800017f */
[----:B------:R-:W-:-:S05]  /*fe00*/  VIADD R0, R0, 0x1 ;  /* 0x0000000100007836 */ /* 0x000fca0000000000 */
[----:B------:R-:W-:-:S04]  /*fe10*/  ISETP.NE.AND P1, PT, R0, 0x5, PT ;  /* 0x000000050000780c */ /* 0x000fc80003f25270 */
[----:B------:R-:W-:Y:S02]  /*fe20*/  SEL R2, RZ, 0x1, P1 ;  /* 0x00000001ff027807 */ /* 0x000fe40000800000 */
[----:B------:R-:W-:Y:S02]  /*fe30*/  SEL R0, R0, RZ, P1 ;  /* 0x000000ff00007207 */ /* 0x000fe40000800000 */
[----:B------:R-:W-:-:S03]  /*fe40*/  LOP3.LUT R7, R7, R2, RZ, 0x3c, !PT ;  /* 0x0000000207077212 */ /* 0x000fc600078e3cff */
[----:B0-----:R-:W-:Y:S01]  /*fe50*/  IMAD R9, R0, 0x8, R3 ;  /* 0x0000000800097824 */ /* 0x001fe200078e0203 */
[----:B------:R-:W-:Y:S01]  /*fe60*/  SHF.L.U32 R4, R7, 0x1f, RZ ;  /* 0x0000001f07047819 */ /* 0x000fe200000006ff */
[----:B-1----:R-:W-:Y:S06]  /*fe70*/  @!P0 BRA `(.L_x_316) ;  /* 0x0000000000f48947 */ /* 0x002fec0003800000 */
.L_x_328:
[----:B------:R-:W1:Y:S01]  /*fe80*/  SYNCS.PHASECHK.TRANS64.TRYWAIT P0, [R9+URZ], R4 ;  /* 0x00000004090075a7 */ /* 0x000e62000800017f */
[----:B------:R-:W-:-:S05]  /*fe90*/  VIADD R0, R0, 0x1 ;  /* 0x0000000100007836 */ /* 0x000fca0000000000 */
[----:B------:R-:W-:-:S04]  /*fea0*/  ISETP.NE.AND P1, PT, R0, 0x5, PT ;  /* 0x000000050000780c */ /* 0x000fc80003f25270 */
[----:B------:R-:W-:Y:S02]  /*feb0*/  SEL R2, RZ, 0x1, P1 ;  /* 0x00000001ff027807 */ /* 0x000fe40000800000 */
[----:B------:R-:W-:Y:S02]  /*fec0*/  SEL R0, R0, RZ, P1 ;  /* 0x000000ff00007207 */ /* 0x000fe40000800000 */
[----:B------:R-:W-:Y:S01]  /*fed0*/  LOP3.LUT R2, R7, R2, RZ, 0x3c, !PT ;  /* 0x0000000207027212 */ /* 0x000fe200078e3cff */
[----:B-1----:R-:W-:Y:S06]  /*fee0*/  @!P0 BRA `(.L_x_317) ;  /* 0x0000000000ec8947 */ /* 0x002fec0003800000 */
.L_x_329:
[----:B------:R-:W-:Y:S01]  /*fef0*/  IMAD R3, R0, 0x8, R3 ;  /* 0x0000000800037824 */ /* 0x000fe200078e0203 */
[----:B------:R-:W-:-:S07]  /*ff00*/  SHF.L.U32 R0, R2, 0x1f, RZ ;  /* 0x0000001f02007819 */ /* 0x000fce00000006ff */
.L_x_318:
[----:B--2---:R2:W3:Y:S02]  /*ff10*/  SYNCS.PHASECHK.TRANS64.TRYWAIT P0, [R3+URZ], R0 ;  /* 0x00000000030075a7 */ /* 0x0044e4000800017f */
[----:B---3--:R-:W-:Y:S05]  /*ff20*/  @!P0 NANOSLEEP.SYNCS 0x989680 ;  /* 0x009896800000895d */ /* 0x008fea0003900000 */
[----:B------:R-:W3:Y:S02]  /*ff30*/  @!P0 SYNCS.PHASECHK.TRANS64 P0, [R3+URZ], R0 ;  /* 0x00000000030085a7 */ /* 0x000ee4000800007f */
[----:B---3--:R-:W-:Y:S05]  /*ff40*/  @!P0 BRA `(.L_x_318) ;  /* 0xfffffffc00f08947 */ /* 0x008fea000383ffff */
.L_x_312:
[----:B------:R-:W-:Y:S05]  /*ff50*/  BSYNC B0 ;  /* 0x0000000000007941 */ /* 0x000fea0003800000 */
.L_x_311:
[----:B------:R-:W-:Y:S05]  /*ff60*/  EXIT ;  /* 0x000000000000794d */ /* 0x000fea0003800000 */
.L_x_17:
[----:B-1----:R-:W-:-:S04]  /*ff70*/  IMAD.U32 R3, RZ, RZ, UR6 ;  /* 0x00000006ff037e24 */ /* 0x002fc8000f8e00ff */
[----:B------:R1:W2:Y:S03]  /*ff80*/  SYNCS.PHASECHK.TRANS64.TRYWAIT P0, [R3+URZ], R0 ;  /* 0x00000000030075a7 */ /* 0x0002a6000800017f */
[----:B--2---:R-:W-:Y:S05]  /*ff90*/  @!P0 NANOSLEEP.SYNCS 0x989680 ;  /* 0x009896800000895d */ /* 0x004fea0003900000 */
[----:B------:R-:W2:Y:S02]  /*ffa0*/  @!P0 SYNCS.PHASECHK.TRANS64 P0, [R3+URZ], R0 ;  /* 0x00000000030085a7 */ /* 0x000ea4000800007f */
[----:B--2---:R-:W-:Y:S05]  /*ffb0*/  @!P0 BRA `(.L_x_17) ;  /* 0xfffffffc00ec8947 */ /* 0x004fea000383ffff */
[----:B------:R-:W-:Y:S05]  /*ffc0*/  BRA `(.L_x_16) ;  /* 0xffffff1800ec7947 */ /* 0x000fea000383ffff */
.L_x_23:
[----:B-----5:R1:W-:Y:S02]  /*ffd0*/  STL [R1+0x88], R0 ;  /* 0x0000880001007387 */ /* 0x0203e40000100800 */
[----:B-1----:R-:W-:-:S04]  /*ffe0*/  IMAD.U32 R0, RZ, RZ, UR9 ;  /* 0x00000009ff007e24 */ /* 0x002fc8000f8e00ff */
[----:B------:R1:W3:Y:S03]  /*fff0*/  SYNCS.PHASECHK.TRANS64.TRYWAIT P0, [R0+URZ], R229 ;  /* 0x000000e5000075a7 */ /* 0x0002e6000800017f */
[----:B---3--:R-:W-:Y:S05]  /*10000*/  @!P0 NANOSLEEP.SYNCS 0x989680 ;  /* 0x009896800000895d */ /* 0x008fea0003900000 */
[----:B------:R1:W3:Y:S02]  /*10010*/  @!P0 SYNCS.PHASECHK.TRANS64 P0, [R0+URZ], R229 ;  /* 0x000000e5000085a7 */ /* 0x0002e4000800007f */
[----:B-1----:R1:W5:Y:S02]  /*10020*/  LDL.LU R0, [R1+0x88] ;  /* 0x0000880001007983 */ /* 0x0023640000300800 */
[----:B-1-3--:R-:W-:Y:S05]  /*10030*/  @!P0 BRA `(.L_x_23) ;  /* 0xfffffffc00e48947 */ /* 0x00afea000383ffff */
[----:B------:R-:W-:Y:S05]  /*10040*/  BRA `(.L_x_22) ;  /* 0xffffff2c004c7947 */ /* 0x000fea000383ffff */
.L_x_298:
[----:B------:R-:W-:Y:S01]  /*10050*/  BSSY B1, `(.L_x_319) ;  /* 0x0000006000017945 */ /* 0x000fe20003800000 */
[----:B------:R-:W-:-:S07]  /*10060*/  IMAD.MOV.U32 R2, RZ, RZ, -0x1 ;  /* 0xffffffffff027424 */ /* 0x000fce00078e00ff */
[----:B------:R-:W-:Y:S05]  /*10070*/  WARPSYNC.COLLECTIVE R2, `(.L_x_320) ;  /* 0x00000000020c7348 */ /* 0x000fea0003c00000 */
[----:B------:R-:W-:Y:S02]  /*10080*/  ELECT P1, UR62, PT ;  /* 0x00000000003e782f */ /* 0x000fe40003820000 */
[----:B------:R-:W-:Y:S01]  /*10090*/  MOV R2, UR62 ;  /* 0x0000003e00027c02 */ /* 0x000fe20008000f00 */
[----:B------:R-:W-:Y:S10]  /*100a0*/  ENDCOLLECTIVE ;  /* 0x000000000000791b */ /* 0x000ff40003800000 */
.L_x_320:
[----:B------:R-:W-:Y:S05]  /*100b0*/  BSYNC B1 ;  /* 0x0000000000017941 */ /* 0x000fea0003800000 */
.L_x_319:
[----:B------:R-:W-:Y:S05]  /*100c0*/  BRA `(.L_x_321) ;  /* 0xffffffec00f87947 */ /* 0x000fea000383ffff */
.L_x_301:
[----:B-1----:R1:W2:Y:S02]  /*100d0*/  SYNCS.PHASECHK.TRANS64.TRYWAIT P1, [R13+URZ+0x28], R4 ;  /* 0x000028040d0075a7 */ /* 0x0022a4000802017f */
[----:B--2---:R-:W-:Y:S05]  /*100e0*/  @!P1 NANOSLEEP.SYNCS 0x989680 ;  /* 0x009896800000995d */ /* 0x004fea0003900000 */
[----:B------:R-:W2:Y:S02]  /*100f0*/  @!P1 SYNCS.PHASECHK.TRANS64 P1, [R13+URZ+0x28], R4 ;  /* 0x000028040d0095a7 */ /* 0x000ea4000802007f */
[----:B--2---:R-:W-:Y:S05]  /*10100*/  @!P1 BRA `(.L_x_301) ;  /* 0xfffffffc00f09947 */ /* 0x004fea000383ffff */
[----:B------:R-:W-:Y:S05]  /*10110*/  BRA `(.L_x_322) ;  /* 0xfffffff0002c7947 */ /* 0x000fea000383ffff */
.L_x_310:
[----:B------:R-:W-:Y:S01]  /*10120*/  BSSY B0, `(.L_x_323) ;  /* 0x0000006000007945 */ /* 0x000fe20003800000 */
[----:B------:R-:W-:-:S07]  /*10130*/  IMAD.MOV.U32 R2, RZ, RZ, -0x1 ;  /* 0xffffffffff027424 */ /* 0x000fce00078e00ff */
[----:B------:R-:W-:Y:S05]  /*10140*/  WARPSYNC.COLLECTIVE R2, `(.L_x_324) ;  /* 0x00000000020c7348 */ /* 0x000fea0003c00000 */
[----:B------:R-:W-:Y:S02]  /*10150*/  ELECT P1, UR62, PT ;  /* 0x00000000003e782f */ /* 0x000fe40003820000 */
[----:B------:R-:W-:Y:S01]  /*10160*/  MOV R2, UR62 ;  /* 0x0000003e00027c02 */ /* 0x000fe20008000f00 */
[----:B------:R-:W-:Y:S10]  /*10170*/  ENDCOLLECTIVE ;  /* 0x000000000000791b */ /* 0x000ff40003800000 */
.L_x_324:
[----:B------:R-:W-:Y:S05]  /*10180*/  BSYNC B0 ;  /* 0x0000000000007941 */ /* 0x000fea0003800000 */
.L_x_323:
[----:B------:R-:W-:Y:S01]  /*10190*/  PLOP3.LUT P0, PT, P1, PT, PT, 0x80, 0x0 ;  /* 0x000000000000781c */ /* 0x000fe20000f0f070 */
[----:B------:R-:W-:-:S12]  /*101a0*/  BRA `(.L_x_325) ;  /* 0xfffffff800947947 */ /* 0x000fd8000383ffff */
.L_x_314:
[----:B0-----:R0:W1:Y:S02]  /*101b0*/  SYNCS.PHASECHK.TRANS64.TRYWAIT P0, [R7+URZ], R2 ;  /* 0x00000002070075a7 */ /* 0x001064000800017f */
[----:B-1----:R-:W-:Y:S05]  /*101c0*/  @!P0 NANOSLEEP.SYNCS 0x989680 ;  /* 0x009896800000895d */ /* 0x002fea0003900000 */
[----:B------:R-:W1:Y:S02]  /*101d0*/  @!P0 SYNCS.PHASECHK.TRANS64 P0, [R7+URZ], R2 ;  /* 0x00000002070085a7 */ /* 0x000e64000800007f */
[----:B-1----:R-:W-:Y:S05]  /*101e0*/  @!P0 BRA `(.L_x_314) ;  /* 0xfffffffc00f08947 */ /* 0x002fea000383ffff */
[----:B------:R-:W-:Y:S05]  /*101f0*/  BRA `(.L_x_326) ;  /* 0xfffffff800d87947 */ /* 0x000fea000383ffff */
.L_x_315:
[----:B0-----:R0:W1:Y:S02]  /*10200*/  SYNCS.PHASECHK.TRANS64.TRYWAIT P0, [R9+URZ], R4 ;  /* 0x00000004090075a7 */ /* 0x001064000800017f */
[----:B-1----:R-:W-:Y:S05]  /*10210*/  @!P0 NANOSLEEP.SYNCS 0x989680 ;  /* 0x009896800000895d */ /* 0x002fea0003900000 */
[----:B------:R-:W1:Y:S02]  /*10220*/  @!P0 SYNCS.PHASECHK.TRANS64 P0, [R9+URZ], R4 ;  /* 0x00000004090085a7 */ /* 0x000e64000800007f */
[----:B-1----:R-:W-:Y:S05]  /*10230*/  @!P0 BRA `(.L_x_315) ;  /* 0xfffffffc00f08947 */ /* 0x002fea000383ffff */
[----:B------:R-:W-:Y:S05]  /*10240*/  BRA `(.L_x_327) ;  /* 0xfffffff800e87947 */ /* 0x000fea000383ffff */
.L_x_316:
[----:B0-----:R0:W1:Y:S02]  /*10250*/  SYNCS.PHASECHK.TRANS64.TRYWAIT P0, [R6+URZ], R5 ;  /* 0x00000005060075a7 */ /* 0x001064000800017f */
[----:B-1----:R-:W-:Y:S05]  /*10260*/  @!P0 NANOSLEEP.SYNCS 0x989680 ;  /* 0x009896800000895d */ /* 0x002fea0003900000 */
[----:B------:R-:W1:Y:S02]  /*10270*/  @!P0 SYNCS.PHASECHK.TRANS64 P0, [R6+URZ], R5 ;  /* 0x00000005060085a7 */ /* 0x000e64000800007f */
[----:B-1----:R-:W-:Y:S05]  /*10280*/  @!P0 BRA `(.L_x_316) ;  /* 0xfffffffc00f08947 */ /* 0x002fea000383ffff */
[----:B------:R-:W-:Y:S05]  /*10290*/  BRA `(.L_x_328) ;  /* 0xfffffff800f87947 */ /* 0x000fea000383ffff */
.L_x_317:
[----:B-1----:R1:W2:Y:S02]  /*102a0*/  SYNCS.PHASECHK.TRANS64.TRYWAIT P0, [R9+URZ], R4 ;  /* 0x00000004090075a7 */ /* 0x0022a4000800017f */
[----:B--2---:R-:W-:Y:S05]  /*102b0*/  @!P0 NANOSLEEP.SYNCS 0x989680 ;  /* 0x009896800000895d */ /* 0x004fea0003900000 */
[----:B------:R-:W2:Y:S02]  /*102c0*/  @!P0 SYNCS.PHASECHK.TRANS64 P0, [R9+URZ], R4 ;  /* 0x00000004090085a7 */ /* 0x000ea4000800007f */
[----:B--2---:R-:W-:Y:S05]  /*102d0*/  @!P0 BRA `(.L_x_317) ;  /* 0xfffffffc00f08947 */ /* 0x004fea000383ffff */
[----:B------:R-:W-:Y:S05]  /*102e0*/  BRA `(.L_x_329) ;  /* 0xfffffffc00007947 */ /* 0x000fea000383ffff */
.L_x_330:
[----:B------:R-:W-:-:S00]  /*102f0*/  BRA `(.L_x_330) ;  /* 0xfffffffc00fc7947 */ /* 0x000fc0000383ffff */
[----:B------:R-:W-:-:S00]  /*10300*/  NOP ;  /* 0x0000000000007918 */ /* 0x000fc00000000000 */
[----:B------:R-:W-:-:S00]  /*10310*/  NOP ;  /* 0x0000000000007918 */ /* 0x000fc00000000000 */
[----:B------:R-:W-:-:S00]  /*10320*/  NOP ;  /* 0x0000000000007918 */ /* 0x000fc00000000000 */
[----:B------:R-:W-:-:S00]  /*10330*/  NOP ;  /* 0x0000000000007918 */ /* 0x000fc00000000000 */
[----:B------:R-:W-:-:S00]  /*10340*/  NOP ;  /* 0x0000000000007918 */ /* 0x000fc00000000000 */
[----:B------:R-:W-:-:S00]  /*10350*/  NOP ;  /* 0x0000000000007918 */ /* 0x000fc00000000000 */
[----:B------:R-:W-:-:S00]  /*10360*/  NOP ;  /* 0x0000000000007918 */ /* 0x000fc00000000000 */
[----:B------:R-:W-:-:S00]  /*10370*/  NOP ;  /* 0x0000000000007918 */ /* 0x000fc00000000000 */
.L_x_331:


//--------------------- .nv.shared._ZN7cutlass13device_kernelINS_4gemm6kernel13GemmUniversalIN4cute5tupleIJiiiiEEENS1_10collective13CollectiveMmaINS1_37MainloopSm90TmaGmmaWarpSpecializedFP8ILi5ENS5_IJNS4_1CILi1EEESB_SB_EEENS1_35KernelTmaWarpSpecializedCooperativeEEENS5_IJNSA_ILi128EEENSA_ILi256EEENSA_ILi32EEEEEENS_12float_e4m3_tENS5_IJlSB_lEEESJ_SK_NS4_8TiledMMAINS4_8MMA_AtomIJNS4_4SM904GMMA31MMA_64x256x32_F32E4M3E4M3_SS_TNILNSO_7ScaleInE1ELSQ_1EEEEEENS4_6LayoutINS5_IJNSA_ILi2EEESB_SB_EEENS5_IJSB_NSA_ILi0EEESW_EEEEENS5_IJNS4_10UnderscoreESZ_SZ_EEEEENS4_13SM90_TMA_LOADENS4_14ComposedLayoutINS4_7SwizzleILi1ELi4ELi3EEENS4_18smem_ptr_flag_bitsILi8EEENST_INS5_IJNSA_ILi8EEESH_EEENS5_IJSH_SB_EEEEEEEvNS4_8identityES12_S1C_vS1D_EENS_8epilogue10collective6detail29Sm90TmaWarpSpecializedAdapterINS1G_15DefaultEpilogueISJ_SK_SK_NS1F_6thread17LinearCombinationISJ_Li1EffLNS1K_9ScaleType4KindE0ELNS_15FloatRoundStyleE2ESJ_EENS1_15EpilogueDefaultEEEEEvvEEEEvNT_6ParamsE --------------------------
	.section	.nv.shared._ZN7cutlass13device_kernelINS_4gemm6kernel13GemmUniversalIN4cute5tupleIJiiiiEEENS1_10collective13CollectiveMmaINS1_37MainloopSm90TmaGmmaWarpSpecializedFP8ILi5ENS5_IJNS4_1CILi1EEESB_SB_EEENS1_35KernelTmaWarpSpecializedCooperativeEEENS5_IJNSA_ILi128EEENSA_ILi256EEENSA_ILi32EEEEEENS_12float_e4m3_tENS5_IJlSB_lEEESJ_SK_NS4_8TiledMMAINS4_8MMA_AtomIJNS4_4SM904GMMA31MMA_64x256x32_F32E4M3E4M3_SS_TNILNSO_7ScaleInE1ELSQ_1EEEEEENS4_6LayoutINS5_IJNSA_ILi2EEESB_SB_EEENS5_IJSB_NSA_ILi0EEESW_EEEEENS5_IJNS4_10UnderscoreESZ_SZ_EEEEENS4_13SM90_TMA_LOADENS4_14ComposedLayoutINS4_7SwizzleILi1ELi4ELi3EEENS4_18smem_ptr_flag_bitsILi8EEENST_INS5_IJNSA_ILi8EEESH_EEENS5_IJSH_SB_EEEEEEEvNS4_8identityES12_S1C_vS1D_EENS_8epilogue10collective6detail29Sm90TmaWarpSpecializedAdapterINS1G_15DefaultEpilogueISJ_SK_SK_NS1F_6thread17LinearCombinationISJ_Li1EffLNS1K_9ScaleType4KindE0ELNS_15FloatRoundStyleE2ESJ_EENS1_15EpilogueDefaultEEEEEvvEEEEvNT_6ParamsE,"aw",@nobits
	.sectionflags	@""
	.align	16
	.zero		1024


//--------------------- .nv.shared.reserved.0     --------------------------
	.section	.nv.shared.reserved.0,"aw",@nobits
	.weak		__nv_reservedSMEM_offset_0_alias
	.size		__nv_reservedSMEM_offset_0_alias, 0, 0
	.other		__nv_reservedSMEM_offset_0_alias,@"STO_CUDA_RESERVED_SHARED STV_DEFAULT"
__nv_reservedSMEM_offset_0_alias:
	.zero		0


//--------------------- .nv.global                --------------------------
	.section	.nv.global,"aw",@nobits
.nv.global:
	.type		_ZN39_INTERNAL_cad96ad0_4_k_cu_36496328_47574cute1_E,@object
	.size		_ZN39_INTERNAL_cad96ad0_4_k_cu_36496328_47574cute1_E,(_ZN39_INTERNAL_cad96ad0_4_k_cu_36496328_47574cuda3std3__45__cpo6cbeginE - _ZN39_INTERNAL_cad96ad0_4_k_cu_36496328_47574cute1_E)
_ZN39_INTERNAL_cad96ad0_4_k_cu_36496328_47574cute1_E:
	.zero		1
	.type		_ZN39_INTERNAL_cad96ad0_4_k_cu_36496328_47574cuda3std3__45__cpo6cbeginE,@object
	.size		_ZN39_INTERNAL_cad96ad0_4_k_cu_36496328_47574cuda3std3__45__cpo6cbeginE,(_ZN39_INTERNAL_cad96ad0_4_k_cu_36496328_47574cuda3std3__48in_placeE - _ZN39_INTERNAL_cad96ad0_4_k_cu_36496328_47574cuda3std3__45__cpo6cbeginE)
_ZN39_INTERNAL_cad96ad0_4_k_cu_36496328_47574cuda3std3__45__cpo6cbeginE:
	.zero		1
	.type		_ZN39_INTERNAL_cad96ad0_4_k_cu_36496328_47574cuda3std3__48in_placeE,@object
	.size		_ZN39_INTERNAL_cad96ad0_4_k_cu_36496328_47574cuda3std3__48in_placeE,(_ZN39_INTERNAL_cad96ad0_4_k_cu_36496328_47574cuda3std6ranges3__45__cpo9iter_moveE - _ZN39_INTERNAL_cad96ad0_4_k_cu_36496328_47574cuda3std3__48in_placeE)
_ZN39_INTERNAL_cad96ad0_4_k_cu_36496328_47574cuda3std3__48in_placeE:
	.zero		1
	.type		_ZN39_INTERNAL_cad96ad0_4_k_cu_36496328_47574cuda3std6ranges3__45__cpo9iter_moveE,@object
	.size		_ZN39_INTERNAL_cad96ad0_4_k_cu_36496328_47574cuda3std6ranges3__45__cpo9iter_moveE,(_ZN39_INTERNAL_cad96ad0_4_k_cu_36496328_47574cuda3std3__45__cpo5beginE - _ZN39_INTERNAL_cad96ad0_4_k_cu_36496328_47574cuda3std6ranges3__45__cpo9iter_moveE)
_ZN39_INTERNAL_cad96ad0_4_k_cu_36496328_47574cuda3std6ranges3__45__cpo9iter_moveE:
	.zero		1
	.type		_ZN39_INTERNAL_cad96ad0_4_k_cu_36496328_47574cuda3std3__45__cpo5beginE,@object
	.size		_ZN39_INTERNAL_cad96ad0_4_k_cu_36496328_47574cuda3std3__45__cpo5beginE,(_ZN39_INTERNAL_cad96ad0_4_k_cu_36496328_47574cuda3std3__441_GLOBAL__N__cad96ad0_4_k_cu_36496328_47576ignoreE - _ZN39_INTERNAL_cad96ad0_4_k_cu_36496328_47574cuda3std3__45__cpo5beginE)
_ZN39_INTERNAL_cad96ad0_4_k_cu_36496328_47574cuda3std3__45__cpo5beginE:
	.zero		1
	.type		_ZN39_INTERNAL_cad96ad0_4_k_cu_36496328_47574cuda3std3__441_GLOBAL__N__cad96ad0_4_k_cu_36496328_47576ignoreE,@object
	.size		_ZN39_INTERNAL_cad96ad0_4_k_cu_36496328_47574cuda3std3__441_GLOBAL__N__cad96ad0_4_k_cu_36496328_47576ignoreE,(_ZN39_INTERNAL_cad96ad0_4_k_cu_36496328_47574cute7productE - _ZN39_INTERNAL_cad96ad0_4_k_cu_36496328_47574cuda3std3__441_GLOBAL__N__cad96ad0_4_k_cu_36496328_47576ignoreE)
_ZN39_INTERNAL_cad96ad0_4_k_cu_36496328_47574cuda3std3__441_GLOBAL__N__cad96ad0_4_k_cu_36496328_47576ignoreE:
	.zero		1
	.type		_ZN39_INTERNAL_cad96ad0_4_k_cu_36496328_47574cute7productE,@object
	.size		_ZN39_INTERNAL_cad96ad0_4_k_cu_36496328_47574cute7productE,(_ZN39_INTERNAL_cad96ad0_4_k_cu_36496328_47574cuda3std3__45__cpo3endE - _ZN39_INTERNAL_cad96ad0_4_k_cu_36496328_47574cute7productE)
_ZN39_INTERNAL_cad96ad0_4_k_cu_36496328_47574cute7productE:
	.zero		1
	.type		_ZN39_INTERNAL_cad96ad0_4_k_cu_36496328_47574cuda3std3__45__cpo3endE,@object
	.size		_ZN39_INTERNAL_cad96ad0_4_k_cu_36496328_47574cuda3std3__45__cpo3endE,(_ZN39_INTERNAL_cad96ad0_4_k_cu_36496328_47574cuda3std3__419piecewise_constructE - _ZN39_INTERNAL_cad96ad0_4_k_cu_36496328_47574cuda3std3__45__cpo3endE)
_ZN39_INTERNAL_cad96ad0_4_k_cu_36496328_47574cuda3std3__45__cpo3endE:
	.zero		1
	.type		_ZN39_INTERNAL_cad96ad0_4_k_cu_36496328_47574cuda3std3__419piecewise_constructE,@object
	.size		_ZN39_INTERNAL_cad96ad0_4_k_cu_36496328_47574cuda3std3__419piecewise_constructE,(_ZN39_INTERNAL_cad96ad0_4_k_cu_36496328_47574cuda3std3__45__cpo4cendE - _ZN39_INTERNAL_cad96ad0_4_k_cu_36496328_47574cuda3std3__419piecewise_constructE)
_ZN39_INTERNAL_cad96ad0_4_k_cu_36496328_47574cuda3std3__419piecewise_constructE:
	.zero		1
	.type		_ZN39_INTERNAL_cad96ad0_4_k_cu_36496328_47574cuda3std3__45__cpo4cendE,@object
	.size		_ZN39_INTERNAL_cad96ad0_4_k_cu_36496328_47574cuda3std3__45__cpo4cendE,(_ZN39_INTERNAL_cad96ad0_4_k_cu_36496328_47574cuda3std6ranges3__45__cpo4swapE - _ZN39_INTERNAL_cad96ad0_4_k_cu_36496328_47574cuda3std3__45__cpo4cendE)
_ZN39_INTERNAL_cad96ad0_4_k_cu_36496328_47574cuda3std3__45__cpo4cendE:
	.zero		1
	.type		_ZN39_INTERNAL_cad96ad0_4_k_cu_36496328_47574cuda3std6ranges3__45__cpo4swapE,@object
	.size		_ZN39_INTERNAL_cad96ad0_4_k_cu_36496328_47574cuda3std6ranges3__45__cpo4swapE,(.L_7 - _ZN39_INTERNAL_cad96ad0_4_k_cu_36496328_47574cuda3std6ranges3__45__cpo4swapE)
_ZN39_INTERNAL_cad96ad0_4_k_cu_36496328_47574cuda3std6ranges3__45__cpo4swapE:
	.zero		1
.L_7:


//--------------------- .nv.constant0._ZN7cutlass13device_kernelINS_4gemm6kernel13GemmUniversalIN4cute5tupleIJiiiiEEENS1_10collective13CollectiveMmaINS1_37MainloopSm90TmaGmmaWarpSpecializedFP8ILi5ENS5_IJNS4_1CILi1EEESB_SB_EEENS1_35KernelTmaWarpSpecializedCooperativeEEENS5_IJNSA_ILi128EEENSA_ILi256EEENSA_ILi32EEEEEENS_12float_e4m3_tENS5_IJlSB_lEEESJ_SK_NS4_8TiledMMAINS4_8MMA_AtomIJNS4_4SM904GMMA31MMA_64x256x32_F32E4M3E4M3_SS_TNILNSO_7ScaleInE1ELSQ_1EEEEEENS4_6LayoutINS5_IJNSA_ILi2EEESB_SB_EEENS5_IJSB_NSA_ILi0EEESW_EEEEENS5_IJNS4_10UnderscoreESZ_SZ_EEEEENS4_13SM90_TMA_LOADENS4_14ComposedLayoutINS4_7SwizzleILi1ELi4ELi3EEENS4_18smem_ptr_flag_bitsILi8EEENST_INS5_IJNSA_ILi8EEESH_EEENS5_IJSH_SB_EEEEEEEvNS4_8identityES12_S1C_vS1D_EENS_8epilogue10collective6detail29Sm90TmaWarpSpecializedAdapterINS1G_15DefaultEpilogueISJ_SK_SK_NS1F_6thread17LinearCombinationISJ_Li1EffLNS1K_9ScaleType4KindE0ELNS_15FloatRoundStyleE2ESJ_EENS1_15EpilogueDefaultEEEEEvvEEEEvNT_6ParamsE --------------------------
	.section	.nv.constant0._ZN7cutlass13device_kernelINS_4gemm6kernel13GemmUniversalIN4cute5tupleIJiiiiEEENS1_10collective13CollectiveMmaINS1_37MainloopSm90TmaGmmaWarpSpecializedFP8ILi5ENS5_IJNS4_1CILi1EEESB_SB_EEENS1_35KernelTmaWarpSpecializedCooperativeEEENS5_IJNSA_ILi128EEENSA_ILi256EEENSA_ILi32EEEEEENS_12float_e4m3_tENS5_IJlSB_lEEESJ_SK_NS4_8TiledMMAINS4_8MMA_AtomIJNS4_4SM904GMMA31MMA_64x256x32_F32E4M3E4M3_SS_TNILNSO_7ScaleInE1ELSQ_1EEEEEENS4_6LayoutINS5_IJNSA_ILi2EEESB_SB_EEENS5_IJSB_NSA_ILi0EEESW_EEEEENS5_IJNS4_10UnderscoreESZ_SZ_EEEEENS4_13SM90_TMA_LOADENS4_14ComposedLayoutINS4_7SwizzleILi1ELi4ELi3EEENS4_18smem_ptr_flag_bitsILi8EEENST_INS5_IJNSA_ILi8EEESH_EEENS5_IJSH_SB_EEEEEEEvNS4_8identityES12_S1C_vS1D_EENS_8epilogue10collective6detail29Sm90TmaWarpSpecializedAdapterINS1G_15DefaultEpilogueISJ_SK_SK_NS1F_6thread17LinearCombinationISJ_Li1EffLNS1K_9ScaleType4KindE0ELNS_15FloatRoundStyleE2ESJ_EENS1_15EpilogueDefaultEEEEEvvEEEEvNT_6ParamsE,"a",@progbits
	.sectionflags	@""
	.align	4
.nv.constant0._ZN7cutlass13device_kernelINS_4gemm6kernel13GemmUniversalIN4cute5tupleIJiiiiEEENS1_10collective13CollectiveMmaINS1_37MainloopSm90TmaGmmaWarpSpecializedFP8ILi5ENS5_IJNS4_1CILi1EEESB_SB_EEENS1_35KernelTmaWarpSpecializedCooperativeEEENS5_IJNSA_ILi128EEENSA_ILi256EEENSA_ILi32EEEEEENS_12float_e4m3_tENS5_IJlSB_lEEESJ_SK_NS4_8TiledMMAINS4_8MMA_AtomIJNS4_4SM904GMMA31MMA_64x256x32_F32E4M3E4M3_SS_TNILNSO_7ScaleInE1ELSQ_1EEEEEENS4_6LayoutINS5_IJNSA_ILi2EEESB_SB_EEENS5_IJSB_NSA_ILi0EEESW_EEEEENS5_IJNS4_10UnderscoreESZ_SZ_EEEEENS4_13SM90_TMA_LOADENS4_14ComposedLayoutINS4_7SwizzleILi1ELi4ELi3EEENS4_18smem_ptr_flag_bitsILi8EEENST_INS5_IJNSA_ILi8EEESH_EEENS5_IJSH_SB_EEEEEEEvNS4_8identityES12_S1C_vS1D_EENS_8epilogue10collective6detail29Sm90TmaWarpSpecializedAdapterINS1G_15DefaultEpilogueISJ_SK_SK_NS1F_6thread17LinearCombinationISJ_Li1EffLNS1K_9ScaleType4KindE0ELNS_15FloatRoundStyleE2ESJ_EENS1_15EpilogueDefaultEEEEEvvEEEEvNT_6ParamsE:
	.zero		1664


//--------------------- SYMBOLS --------------------------

	.type		.nv.reservedSmem.offset0,@object
	.size		.nv.reservedSmem.offset0,0x4
